//
// Generated by NVIDIA NVVM Compiler
//
// Compiler Build ID: CL-36424714
// Cuda compilation tools, release 13.0, V13.0.88
// Based on NVVM 20.0.0
//

.version 9.0
.target sm_100
.address_size 64

	// .globl	_Z12mixTwoTracksPKfS0_ffPfi
.global .align 4 .b8 __cudart_i2opi_f[24] = {65, 144, 67, 60, 153, 149, 98, 219, 192, 221, 52, 245, 209, 87, 39, 252, 41, 21, 68, 78, 110, 131, 249, 162};

.visible .entry _Z12mixTwoTracksPKfS0_ffPfi(
	.param .u64 .ptr .align 1 _Z12mixTwoTracksPKfS0_ffPfi_param_0,
	.param .u64 .ptr .align 1 _Z12mixTwoTracksPKfS0_ffPfi_param_1,
	.param .f32 _Z12mixTwoTracksPKfS0_ffPfi_param_2,
	.param .f32 _Z12mixTwoTracksPKfS0_ffPfi_param_3,
	.param .u64 .ptr .align 1 _Z12mixTwoTracksPKfS0_ffPfi_param_4,
	.param .u32 _Z12mixTwoTracksPKfS0_ffPfi_param_5
)
{
	.reg .pred 	%p<4>;
	.reg .b32 	%r<6>;
	.reg .b32 	%f<22>;
	.reg .b64 	%rd<11>;

	ld.param.u64 	%rd1, [_Z12mixTwoTracksPKfS0_ffPfi_param_0];
	ld.param.u64 	%rd2, [_Z12mixTwoTracksPKfS0_ffPfi_param_1];
	ld.param.f32 	%f1, [_Z12mixTwoTracksPKfS0_ffPfi_param_2];
	ld.param.f32 	%f2, [_Z12mixTwoTracksPKfS0_ffPfi_param_3];
	ld.param.u64 	%rd3, [_Z12mixTwoTracksPKfS0_ffPfi_param_4];
	ld.param.u32 	%r2, [_Z12mixTwoTracksPKfS0_ffPfi_param_5];
	mov.u32 	%r3, %ctaid.x;
	mov.u32 	%r4, %ntid.x;
	mov.u32 	%r5, %tid.x;
	mad.lo.s32 	%r1, %r3, %r4, %r5;
	setp.ge.s32 	%p1, %r1, %r2;
	@%p1 bra 	$L__BB0_2;
	cvta.to.global.u64 	%rd4, %rd1;
	cvta.to.global.u64 	%rd5, %rd2;
	cvta.to.global.u64 	%rd6, %rd3;
	mul.wide.s32 	%rd7, %r1, 4;
	add.s64 	%rd8, %rd4, %rd7;
	ld.global.f32 	%f3, [%rd8];
	add.s64 	%rd9, %rd5, %rd7;
	ld.global.f32 	%f4, [%rd9];
	mul.f32 	%f5, %f2, %f4;
	fma.rn.f32 	%f6, %f1, %f3, %f5;
	abs.f32 	%f7, %f6;
	mul.f32 	%f8, %f7, 0f4038AA3B;
	ex2.approx.ftz.f32 	%f9, %f8;
	add.f32 	%f10, %f9, 0f3F800000;
	rcp.approx.ftz.f32 	%f11, %f10;
	fma.rn.f32 	%f12, %f11, 0fC0000000, 0f3F800000;
	setp.ge.f32 	%p2, %f7, 0f41102CB4;
	selp.f32 	%f13, 0f3F800000, %f12, %p2;
	copysign.f32 	%f14, %f6, %f13;
	mul.f32 	%f15, %f6, %f6;
	fma.rn.f32 	%f16, %f15, 0f3C80F082, 0fBD563CAE;
	fma.rn.f32 	%f17, %f16, %f15, 0f3E085941;
	fma.rn.f32 	%f18, %f17, %f15, 0fBEAAA9ED;
	fma.rn.f32 	%f19, %f18, %f15, 0f00000000;
	fma.rn.f32 	%f20, %f19, %f6, %f6;
	setp.ge.f32 	%p3, %f7, 0f3F19999A;
	selp.f32 	%f21, %f14, %f20, %p3;
	add.s64 	%rd10, %rd6, %rd7;
	st.global.f32 	[%rd10], %f21;
$L__BB0_2:
	ret;

}
	// .globl	_Z13mixFourTracksPKfS0_S0_S0_ffffPfi
.visible .entry _Z13mixFourTracksPKfS0_S0_S0_ffffPfi(
	.param .u64 .ptr .align 1 _Z13mixFourTracksPKfS0_S0_S0_ffffPfi_param_0,
	.param .u64 .ptr .align 1 _Z13mixFourTracksPKfS0_S0_S0_ffffPfi_param_1,
	.param .u64 .ptr .align 1 _Z13mixFourTracksPKfS0_S0_S0_ffffPfi_param_2,
	.param .u64 .ptr .align 1 _Z13mixFourTracksPKfS0_S0_S0_ffffPfi_param_3,
	.param .f32 _Z13mixFourTracksPKfS0_S0_S0_ffffPfi_param_4,
	.param .f32 _Z13mixFourTracksPKfS0_S0_S0_ffffPfi_param_5,
	.param .f32 _Z13mixFourTracksPKfS0_S0_S0_ffffPfi_param_6,
	.param .f32 _Z13mixFourTracksPKfS0_S0_S0_ffffPfi_param_7,
	.param .u64 .ptr .align 1 _Z13mixFourTracksPKfS0_S0_S0_ffffPfi_param_8,
	.param .u32 _Z13mixFourTracksPKfS0_S0_S0_ffffPfi_param_9
)
{
	.reg .pred 	%p<4>;
	.reg .b32 	%r<6>;
	.reg .b32 	%f<29>;
	.reg .b64 	%rd<17>;

	ld.param.u64 	%rd1, [_Z13mixFourTracksPKfS0_S0_S0_ffffPfi_param_0];
	ld.param.u64 	%rd2, [_Z13mixFourTracksPKfS0_S0_S0_ffffPfi_param_1];
	ld.param.u64 	%rd3, [_Z13mixFourTracksPKfS0_S0_S0_ffffPfi_param_2];
	ld.param.u64 	%rd4, [_Z13mixFourTracksPKfS0_S0_S0_ffffPfi_param_3];
	ld.param.f32 	%f1, [_Z13mixFourTracksPKfS0_S0_S0_ffffPfi_param_4];
	ld.param.f32 	%f2, [_Z13mixFourTracksPKfS0_S0_S0_ffffPfi_param_5];
	ld.param.f32 	%f3, [_Z13mixFourTracksPKfS0_S0_S0_ffffPfi_param_6];
	ld.param.f32 	%f4, [_Z13mixFourTracksPKfS0_S0_S0_ffffPfi_param_7];
	ld.param.u64 	%rd5, [_Z13mixFourTracksPKfS0_S0_S0_ffffPfi_param_8];
	ld.param.u32 	%r2, [_Z13mixFourTracksPKfS0_S0_S0_ffffPfi_param_9];
	mov.u32 	%r3, %ctaid.x;
	mov.u32 	%r4, %ntid.x;
	mov.u32 	%r5, %tid.x;
	mad.lo.s32 	%r1, %r3, %r4, %r5;
	setp.ge.s32 	%p1, %r1, %r2;
	@%p1 bra 	$L__BB1_2;
	cvta.to.global.u64 	%rd6, %rd1;
	cvta.to.global.u64 	%rd7, %rd2;
	cvta.to.global.u64 	%rd8, %rd3;
	cvta.to.global.u64 	%rd9, %rd4;
	cvta.to.global.u64 	%rd10, %rd5;
	mul.wide.s32 	%rd11, %r1, 4;
	add.s64 	%rd12, %rd6, %rd11;
	ld.global.f32 	%f5, [%rd12];
	add.s64 	%rd13, %rd7, %rd11;
	ld.global.f32 	%f6, [%rd13];
	mul.f32 	%f7, %f2, %f6;
	fma.rn.f32 	%f8, %f1, %f5, %f7;
	add.s64 	%rd14, %rd8, %rd11;
	ld.global.f32 	%f9, [%rd14];
	fma.rn.f32 	%f10, %f3, %f9, %f8;
	add.s64 	%rd15, %rd9, %rd11;
	ld.global.f32 	%f11, [%rd15];
	fma.rn.f32 	%f12, %f4, %f11, %f10;
	mul.f32 	%f13, %f12, 0f3F000000;
	abs.f32 	%f14, %f13;
	mul.f32 	%f15, %f14, 0f4038AA3B;
	ex2.approx.ftz.f32 	%f16, %f15;
	add.f32 	%f17, %f16, 0f3F800000;
	rcp.approx.ftz.f32 	%f18, %f17;
	fma.rn.f32 	%f19, %f18, 0fC0000000, 0f3F800000;
	setp.ge.f32 	%p2, %f14, 0f41102CB4;
	selp.f32 	%f20, 0f3F800000, %f19, %p2;
	copysign.f32 	%f21, %f13, %f20;
	mul.f32 	%f22, %f13, %f13;
	fma.rn.f32 	%f23, %f22, 0f3C80F082, 0fBD563CAE;
	fma.rn.f32 	%f24, %f23, %f22, 0f3E085941;
	fma.rn.f32 	%f25, %f24, %f22, 0fBEAAA9ED;
	fma.rn.f32 	%f26, %f25, %f22, 0f00000000;
	fma.rn.f32 	%f27, %f26, %f13, %f13;
	setp.ge.f32 	%p3, %f14, 0f3F19999A;
	selp.f32 	%f28, %f21, %f27, %p3;
	add.s64 	%rd16, %rd10, %rd11;
	st.global.f32 	[%rd16], %f28;
$L__BB1_2:
	ret;

}
	// .globl	_Z9crossfadePKfS0_Pfif
.visible .entry _Z9crossfadePKfS0_Pfif(
	.param .u64 .ptr .align 1 _Z9crossfadePKfS0_Pfif_param_0,
	.param .u64 .ptr .align 1 _Z9crossfadePKfS0_Pfif_param_1,
	.param .u64 .ptr .align 1 _Z9crossfadePKfS0_Pfif_param_2,
	.param .u32 _Z9crossfadePKfS0_Pfif_param_3,
	.param .f32 _Z9crossfadePKfS0_Pfif_param_4
)
{
	.local .align 4 .b8 	__local_depot2[28];
	.reg .b64 	%SP;
	.reg .b64 	%SPL;
	.reg .pred 	%p<18>;
	.reg .b32 	%r<84>;
	.reg .b32 	%f<54>;
	.reg .b64 	%rd<49>;
	.reg .b64 	%fd<5>;

	mov.u64 	%SPL, __local_depot2;
	ld.param.u64 	%rd16, [_Z9crossfadePKfS0_Pfif_param_0];
	ld.param.u64 	%rd17, [_Z9crossfadePKfS0_Pfif_param_1];
	ld.param.u64 	%rd18, [_Z9crossfadePKfS0_Pfif_param_2];
	ld.param.u32 	%r29, [_Z9crossfadePKfS0_Pfif_param_3];
	ld.param.f32 	%f11, [_Z9crossfadePKfS0_Pfif_param_4];
	add.u64 	%rd1, %SPL, 0;
	mov.u32 	%r30, %ctaid.x;
	mov.u32 	%r31, %ntid.x;
	mov.u32 	%r32, %tid.x;
	mad.lo.s32 	%r1, %r30, %r31, %r32;
	setp.ge.s32 	%p1, %r1, %r29;
	@%p1 bra 	$L__BB2_18;
	mul.f32 	%f12, %f11, 0f40490FDB;
	mul.f32 	%f1, %f12, 0f3F000000;
	mul.f32 	%f13, %f1, 0f3F22F983;
	cvt.rni.s32.f32 	%r83, %f13;
	cvt.rn.f32.s32 	%f14, %r83;
	fma.rn.f32 	%f15, %f14, 0fBFC90FDA, %f1;
	fma.rn.f32 	%f16, %f14, 0fB3A22168, %f15;
	fma.rn.f32 	%f53, %f14, 0fA7C234C5, %f16;
	abs.f32 	%f3, %f1;
	setp.ltu.f32 	%p2, %f3, 0f47CE4780;
	mov.u32 	%r79, %r83;
	mov.f32 	%f52, %f53;
	@%p2 bra 	$L__BB2_9;
	setp.neu.f32 	%p3, %f3, 0f7F800000;
	@%p3 bra 	$L__BB2_4;
	mov.f32 	%f19, 0f00000000;
	mul.rn.f32 	%f52, %f1, %f19;
	mov.b32 	%r79, 0;
	bra.uni 	$L__BB2_9;
$L__BB2_4:
	mov.b32 	%r3, %f1;
	shl.b32 	%r34, %r3, 8;
	or.b32  	%r4, %r34, -2147483648;
	mov.b64 	%rd45, 0;
	mov.b32 	%r76, 0;
	mov.u64 	%rd43, __cudart_i2opi_f;
	mov.u64 	%rd44, %rd1;
$L__BB2_5:
	.pragma "nounroll";
	ld.global.nc.u32 	%r35, [%rd43];
	mad.wide.u32 	%rd22, %r35, %r4, %rd45;
	shr.u64 	%rd45, %rd22, 32;
	st.local.u32 	[%rd44], %rd22;
	add.s32 	%r76, %r76, 1;
	add.s64 	%rd44, %rd44, 4;
	add.s64 	%rd43, %rd43, 4;
	setp.ne.s32 	%p4, %r76, 6;
	@%p4 bra 	$L__BB2_5;
	shr.u32 	%r36, %r3, 23;
	st.local.u32 	[%rd1+24], %rd45;
	and.b32  	%r7, %r36, 31;
	and.b32  	%r37, %r36, 224;
	add.s32 	%r38, %r37, -128;
	shr.u32 	%r39, %r38, 5;
	mul.wide.u32 	%rd23, %r39, 4;
	sub.s64 	%rd8, %rd1, %rd23;
	ld.local.u32 	%r77, [%rd8+24];
	ld.local.u32 	%r78, [%rd8+20];
	setp.eq.s32 	%p5, %r7, 0;
	@%p5 bra 	$L__BB2_8;
	shf.l.wrap.b32 	%r77, %r78, %r77, %r7;
	ld.local.u32 	%r40, [%rd8+16];
	shf.l.wrap.b32 	%r78, %r40, %r78, %r7;
$L__BB2_8:
	shr.u32 	%r41, %r77, 30;
	shf.l.wrap.b32 	%r42, %r78, %r77, 2;
	shl.b32 	%r43, %r78, 2;
	shr.u32 	%r44, %r42, 31;
	add.s32 	%r45, %r44, %r41;
	neg.s32 	%r46, %r45;
	setp.lt.s32 	%p6, %r3, 0;
	selp.b32 	%r79, %r46, %r45, %p6;
	xor.b32  	%r47, %r42, %r3;
	shr.s32 	%r48, %r42, 31;
	xor.b32  	%r49, %r48, %r42;
	xor.b32  	%r50, %r48, %r43;
	cvt.u64.u32 	%rd24, %r49;
	shl.b64 	%rd25, %rd24, 32;
	cvt.u64.u32 	%rd26, %r50;
	or.b64  	%rd27, %rd25, %rd26;
	cvt.rn.f64.s64 	%fd1, %rd27;
	mul.f64 	%fd2, %fd1, 0d3BF921FB54442D19;
	cvt.rn.f32.f64 	%f17, %fd2;
	neg.f32 	%f18, %f17;
	setp.lt.s32 	%p7, %r47, 0;
	selp.f32 	%f52, %f18, %f17, %p7;
$L__BB2_9:
	setp.ltu.f32 	%p8, %f3, 0f47CE4780;
	add.s32 	%r52, %r79, 1;
	mul.rn.f32 	%f20, %f52, %f52;
	and.b32  	%r53, %r79, 1;
	setp.eq.b32 	%p9, %r53, 1;
	selp.f32 	%f21, %f52, 0f3F800000, %p9;
	fma.rn.f32 	%f22, %f20, %f21, 0f00000000;
	fma.rn.f32 	%f23, %f20, 0f37CBAC00, 0fBAB607ED;
	selp.f32 	%f24, 0fB94D4153, %f23, %p9;
	selp.f32 	%f25, 0f3C0885E4, 0f3D2AAABB, %p9;
	fma.rn.f32 	%f26, %f24, %f20, %f25;
	selp.f32 	%f27, 0fBE2AAAA8, 0fBEFFFFFF, %p9;
	fma.rn.f32 	%f28, %f26, %f20, %f27;
	fma.rn.f32 	%f29, %f28, %f22, %f21;
	and.b32  	%r54, %r52, 2;
	setp.eq.s32 	%p10, %r54, 0;
	mov.f32 	%f30, 0f00000000;
	sub.f32 	%f31, %f30, %f29;
	selp.f32 	%f7, %f29, %f31, %p10;
	@%p8 bra 	$L__BB2_17;
	setp.neu.f32 	%p11, %f3, 0f7F800000;
	@%p11 bra 	$L__BB2_12;
	mov.f32 	%f34, 0f00000000;
	mul.rn.f32 	%f53, %f1, %f34;
	mov.b32 	%r83, 0;
	bra.uni 	$L__BB2_17;
$L__BB2_12:
	mov.b32 	%r16, %f1;
	shl.b32 	%r56, %r16, 8;
	or.b32  	%r17, %r56, -2147483648;
	mov.b64 	%rd48, 0;
	mov.b32 	%r80, 0;
	mov.u64 	%rd46, __cudart_i2opi_f;
	mov.u64 	%rd47, %rd1;
$L__BB2_13:
	.pragma "nounroll";
	ld.global.nc.u32 	%r57, [%rd46];
	mad.wide.u32 	%rd30, %r57, %r17, %rd48;
	shr.u64 	%rd48, %rd30, 32;
	st.local.u32 	[%rd47], %rd30;
	add.s32 	%r80, %r80, 1;
	add.s64 	%rd47, %rd47, 4;
	add.s64 	%rd46, %rd46, 4;
	setp.ne.s32 	%p12, %r80, 6;
	@%p12 bra 	$L__BB2_13;
	shr.u32 	%r58, %r16, 23;
	st.local.u32 	[%rd1+24], %rd48;
	and.b32  	%r20, %r58, 31;
	and.b32  	%r59, %r58, 224;
	add.s32 	%r60, %r59, -128;
	shr.u32 	%r61, %r60, 5;
	mul.wide.u32 	%rd31, %r61, 4;
	sub.s64 	%rd15, %rd1, %rd31;
	ld.local.u32 	%r81, [%rd15+24];
	ld.local.u32 	%r82, [%rd15+20];
	setp.eq.s32 	%p13, %r20, 0;
	@%p13 bra 	$L__BB2_16;
	shf.l.wrap.b32 	%r81, %r82, %r81, %r20;
	ld.local.u32 	%r62, [%rd15+16];
	shf.l.wrap.b32 	%r82, %r62, %r82, %r20;
$L__BB2_16:
	shr.u32 	%r63, %r81, 30;
	shf.l.wrap.b32 	%r64, %r82, %r81, 2;
	shl.b32 	%r65, %r82, 2;
	shr.u32 	%r66, %r64, 31;
	add.s32 	%r67, %r66, %r63;
	neg.s32 	%r68, %r67;
	setp.lt.s32 	%p14, %r16, 0;
	selp.b32 	%r83, %r68, %r67, %p14;
	xor.b32  	%r69, %r64, %r16;
	shr.s32 	%r70, %r64, 31;
	xor.b32  	%r71, %r70, %r64;
	xor.b32  	%r72, %r70, %r65;
	cvt.u64.u32 	%rd32, %r71;
	shl.b64 	%rd33, %rd32, 32;
	cvt.u64.u32 	%rd34, %r72;
	or.b64  	%rd35, %rd33, %rd34;
	cvt.rn.f64.s64 	%fd3, %rd35;
	mul.f64 	%fd4, %fd3, 0d3BF921FB54442D19;
	cvt.rn.f32.f64 	%f32, %fd4;
	neg.f32 	%f33, %f32;
	setp.lt.s32 	%p15, %r69, 0;
	selp.f32 	%f53, %f33, %f32, %p15;
$L__BB2_17:
	mul.rn.f32 	%f35, %f53, %f53;
	and.b32  	%r74, %r83, 1;
	setp.eq.b32 	%p16, %r74, 1;
	selp.f32 	%f36, 0f3F800000, %f53, %p16;
	fma.rn.f32 	%f37, %f35, %f36, 0f00000000;
	fma.rn.f32 	%f38, %f35, 0f37CBAC00, 0fBAB607ED;
	selp.f32 	%f39, %f38, 0fB94D4153, %p16;
	selp.f32 	%f40, 0f3D2AAABB, 0f3C0885E4, %p16;
	fma.rn.f32 	%f41, %f39, %f35, %f40;
	selp.f32 	%f42, 0fBEFFFFFF, 0fBE2AAAA8, %p16;
	fma.rn.f32 	%f43, %f41, %f35, %f42;
	fma.rn.f32 	%f44, %f43, %f37, %f36;
	and.b32  	%r75, %r83, 2;
	setp.eq.s32 	%p17, %r75, 0;
	mov.f32 	%f45, 0f00000000;
	sub.f32 	%f46, %f45, %f44;
	selp.f32 	%f47, %f44, %f46, %p17;
	cvta.to.global.u64 	%rd36, %rd16;
	mul.wide.s32 	%rd37, %r1, 4;
	add.s64 	%rd38, %rd36, %rd37;
	ld.global.f32 	%f48, [%rd38];
	cvta.to.global.u64 	%rd39, %rd17;
	add.s64 	%rd40, %rd39, %rd37;
	ld.global.f32 	%f49, [%rd40];
	mul.f32 	%f50, %f49, %f47;
	fma.rn.f32 	%f51, %f7, %f48, %f50;
	cvta.to.global.u64 	%rd41, %rd18;
	add.s64 	%rd42, %rd41, %rd37;
	st.global.f32 	[%rd42], %f51;
$L__BB2_18:
	ret;

}


// ===== COMPILED SASS (sm_100) =====

	.target	sm_100

	.elftype	@"ET_EXEC"


//--------------------- .note.nv.tkinfo           --------------------------
	.section	.note.nv.tkinfo,"",@"SHT_NOTE"
	.sectionflags	@"SHF_NOTE_NV_TKINFO"
	.tkinfo
        /*0018*/ 	.word	0x00000002
        /*0030*/ 	.string	""
        /*0030*/ 	.string	"ptxas"
        /*0030*/ 	.string	"Cuda compilation tools, release 13.0, V13.0.88"
        /*0030*/ 	.string	"Build cuda_13.0.r13.0/compiler.36424714_0"
        /*0030*/ 	.string	"-arch sm_100 -m 64 "



//--------------------- .note.nv.cuinfo           --------------------------
	.section	.note.nv.cuinfo,"",@"SHT_NOTE"
	.sectionflags	@"SHF_NOTE_NV_CUINFO"
        /*0018*/ 	.short	0x0002
        /*001a*/ 	.short	0x0064
        /*001c*/ 	.short	0x0082
	.zero		2


//--------------------- .nv.info                  --------------------------
	.section	.nv.info,"",@"SHT_CUDA_INFO"
	.align	4


	//----- nvinfo : EIATTR_REGCOUNT
	.align		4
        /*0000*/ 	.byte	0x04, 0x2f
        /*0002*/ 	.short	(.L_2 - .L_1)
	.align		4
.L_1:
        /*0004*/ 	.word	index@(_Z12mixTwoTracksPKfS0_ffPfi)
        /*0008*/ 	.word	0x00000010


	//----- nvinfo : EIATTR_FRAME_SIZE
	.align		4
.L_2:
        /*000c*/ 	.byte	0x04, 0x11
        /*000e*/ 	.short	(.L_4 - .L_3)
	.align		4
.L_3:
        /*0010*/ 	.word	index@(_Z12mixTwoTracksPKfS0_ffPfi)
        /*0014*/ 	.word	0x00000000


	//----- nvinfo : EIATTR_REGCOUNT
	.align		4
.L_4:
        /*0018*/ 	.byte	0x04, 0x2f
        /*001a*/ 	.short	(.L_6 - .L_5)
	.align		4
.L_5:
        /*001c*/ 	.word	index@(_Z13mixFourTracksPKfS0_S0_S0_ffffPfi)
        /*0020*/ 	.word	0x0000000e


	//----- nvinfo : EIATTR_FRAME_SIZE
	.align		4
.L_6:
        /*0024*/ 	.byte	0x04, 0x11
        /*0026*/ 	.short	(.L_8 - .L_7)
	.align		4
.L_7:
        /*0028*/ 	.word	index@(_Z13mixFourTracksPKfS0_S0_S0_ffffPfi)
        /*002c*/ 	.word	0x00000000


	//----- nvinfo : EIATTR_REGCOUNT
	.align		4
.L_8:
        /*0030*/ 	.byte	0x04, 0x2f
        /*0032*/ 	.short	(.L_10 - .L_9)
	.align		4
.L_9:
        /*0034*/ 	.word	index@(_Z9crossfadePKfS0_Pfif)
        /*0038*/ 	.word	0x00000018


	//----- nvinfo : EIATTR_FRAME_SIZE
	.align		4
.L_10:
        /*003c*/ 	.byte	0x04, 0x11
        /*003e*/ 	.short	(.L_12 - .L_11)
	.align		4
.L_11:
        /*0040*/ 	.word	index@(_Z9crossfadePKfS0_Pfif)
        /*0044*/ 	.word	0x00000000


	//----- nvinfo : EIATTR_MIN_STACK_SIZE
	.align		4
.L_12:
        /*0048*/ 	.byte	0x04, 0x12
        /*004a*/ 	.short	(.L_14 - .L_13)
	.align		4
.L_13:
        /*004c*/ 	.word	index@(_Z9crossfadePKfS0_Pfif)
        /*0050*/ 	.word	0x00000000


	//----- nvinfo : EIATTR_MIN_STACK_SIZE
	.align		4
.L_14:
        /*0054*/ 	.byte	0x04, 0x12
        /*0056*/ 	.short	(.L_16 - .L_15)
	.align		4
.L_15:
        /*0058*/ 	.word	index@(_Z13mixFourTracksPKfS0_S0_S0_ffffPfi)
        /*005c*/ 	.word	0x00000000


	//----- nvinfo : EIATTR_MIN_STACK_SIZE
	.align		4
.L_16:
        /*0060*/ 	.byte	0x04, 0x12
        /*0062*/ 	.short	(.L_18 - .L_17)
	.align		4
.L_17:
        /*0064*/ 	.word	index@(_Z12mixTwoTracksPKfS0_ffPfi)
        /*0068*/ 	.word	0x00000000
.L_18:


//--------------------- .nv.compat                --------------------------
	.section	.nv.compat,"",@"SHT_CUDA_COMPAT_INFO"
	.align	4
        /*0000*/ 	.byte	0x02, 0x09, 0x00, 0x00, 0x02, 0x02, 0x01, 0x00, 0x02, 0x05, 0x05, 0x00, 0x03, 0x07, 0x01, 0x01
        /*0010*/ 	.byte	0x02, 0x03, 0x00, 0x00, 0x02, 0x06, 0x01, 0x00, 0x04, 0x0b, 0x08, 0x00, 0x01, 0x00, 0x00, 0x00
        /*0020*/ 	.byte	0x00, 0x00, 0x00, 0x00


//--------------------- .nv.info._Z9crossfadePKfS0_Pfif --------------------------
	.section	.nv.info._Z9crossfadePKfS0_Pfif,"",@"SHT_CUDA_INFO"
	.sectionflags	@""
	.align	4


	//----- nvinfo : EIATTR_CUDA_API_VERSION
	.align		4
        /*0000*/ 	.byte	0x04, 0x37
        /*0002*/ 	.short	(.L_20 - .L_19)
.L_19:
        /*0004*/ 	.word	0x00000082


	//----- nvinfo : EIATTR_KPARAM_INFO
	.align		4
.L_20:
        /*0008*/ 	.byte	0x04, 0x17
        /*000a*/ 	.short	(.L_22 - .L_21)
.L_21:
        /*000c*/ 	.word	0x00000000
        /*0010*/ 	.short	0x0004
        /*0012*/ 	.short	0x001c
        /*0014*/ 	.byte	0x00, 0xf0, 0x11, 0x00


	//----- nvinfo : EIATTR_KPARAM_INFO
	.align		4
.L_22:
        /*0018*/ 	.byte	0x04, 0x17
        /*001a*/ 	.short	(.L_24 - .L_23)
.L_23:
        /*001c*/ 	.word	0x00000000
        /*0020*/ 	.short	0x0003
        /*0022*/ 	.short	0x0018
        /*0024*/ 	.byte	0x00, 0xf0, 0x11, 0x00


	//----- nvinfo : EIATTR_KPARAM_INFO
	.align		4
.L_24:
        /*0028*/ 	.byte	0x04, 0x17
        /*002a*/ 	.short	(.L_26 - .L_25)
.L_25:
        /*002c*/ 	.word	0x00000000
        /*0030*/ 	.short	0x0002
        /*0032*/ 	.short	0x0010
        /*0034*/ 	.byte	0x00, 0xf5, 0x21, 0x00


	//----- nvinfo : EIATTR_KPARAM_INFO
	.align		4
.L_26:
        /*0038*/ 	.byte	0x04, 0x17
        /*003a*/ 	.short	(.L_28 - .L_27)
.L_27:
        /*003c*/ 	.word	0x00000000
        /*0040*/ 	.short	0x0001
        /*0042*/ 	.short	0x0008
        /*0044*/ 	.byte	0x00, 0xf5, 0x21, 0x00


	//----- nvinfo : EIATTR_KPARAM_INFO
	.align		4
.L_28:
        /*0048*/ 	.byte	0x04, 0x17
        /*004a*/ 	.short	(.L_30 - .L_29)
.L_29:
        /*004c*/ 	.word	0x00000000
        /*0050*/ 	.short	0x0000
        /*0052*/ 	.short	0x0000
        /*0054*/ 	.byte	0x00, 0xf5, 0x21, 0x00


	//----- nvinfo : EIATTR_SPARSE_MMA_MASK
	.align		4
.L_30:
        /*0058*/ 	.byte	0x03, 0x50
        /*005a*/ 	.short	0x0000


	//----- nvinfo : EIATTR_MAXREG_COUNT
	.align		4
        /*005c*/ 	.byte	0x03, 0x1b
        /*005e*/ 	.short	0x00ff


	//----- nvinfo : EIATTR_MERCURY_ISA_VERSION
	.align		4
        /*0060*/ 	.byte	0x03, 0x5f
        /*0062*/ 	.short	0x0101


	//----- nvinfo : EIATTR_VRC_CTA_INIT_COUNT
	.align		4
        /*0064*/ 	.byte	0x02, 0x4a
	.zero		1
	.zero		1


	//----- nvinfo : EIATTR_EXIT_INSTR_OFFSETS
	.align		4
        /*0068*/ 	.byte	0x04, 0x1c
        /*006a*/ 	.short	(.L_32 - .L_31)


	//   ....[0]....
.L_31:
        /*006c*/ 	.word	0x00000070


	//   ....[1]....
        /*0070*/ 	.word	0x00000fd0


	//----- nvinfo : EIATTR_CBANK_PARAM_SIZE
	.align		4
.L_32:
        /*0074*/ 	.byte	0x03, 0x19
        /*0076*/ 	.short	0x0020


	//----- nvinfo : EIATTR_PARAM_CBANK
	.align		4
        /*0078*/ 	.byte	0x04, 0x0a
        /*007a*/ 	.short	(.L_34 - .L_33)
	.align		4
.L_33:
        /*007c*/ 	.word	index@(.nv.constant0._Z9crossfadePKfS0_Pfif)
        /*0080*/ 	.short	0x0380
        /*0082*/ 	.short	0x0020


	//----- nvinfo : EIATTR_SW_WAR
	.align		4
.L_34:
        /*0084*/ 	.byte	0x04, 0x36
        /*0086*/ 	.short	(.L_36 - .L_35)
.L_35:
        /*0088*/ 	.word	0x00000008
.L_36:


//--------------------- .nv.info._Z13mixFourTracksPKfS0_S0_S0_ffffPfi --------------------------
	.section	.nv.info._Z13mixFourTracksPKfS0_S0_S0_ffffPfi,"",@"SHT_CUDA_INFO"
	.sectionflags	@""
	.align	4


	//----- nvinfo : EIATTR_CUDA_API_VERSION
	.align		4
        /*0000*/ 	.byte	0x04, 0x37
        /*0002*/ 	.short	(.L_38 - .L_37)
.L_37:
        /*0004*/ 	.word	0x00000082


	//----- nvinfo : EIATTR_KPARAM_INFO
	.align		4
.L_38:
        /*0008*/ 	.byte	0x04, 0x17
        /*000a*/ 	.short	(.L_40 - .L_39)
.L_39:
        /*000c*/ 	.word	0x00000000
        /*0010*/ 	.short	0x0009
        /*0012*/ 	.short	0x0038
        /*0014*/ 	.byte	0x00, 0xf0, 0x11, 0x00


	//----- nvinfo : EIATTR_KPARAM_INFO
	.align		4
.L_40:
        /*0018*/ 	.byte	0x04, 0x17
        /*001a*/ 	.short	(.L_42 - .L_41)
.L_41:
        /*001c*/ 	.word	0x00000000
        /*0020*/ 	.short	0x0008
        /*0022*/ 	.short	0x0030
        /*0024*/ 	.byte	0x00, 0xf5, 0x21, 0x00


	//----- nvinfo : EIATTR_KPARAM_INFO
	.align		4
.L_42:
        /*0028*/ 	.byte	0x04, 0x17
        /*002a*/ 	.short	(.L_44 - .L_43)
.L_43:
        /*002c*/ 	.word	0x00000000
        /*0030*/ 	.short	0x0007
        /*0032*/ 	.short	0x002c
        /*0034*/ 	.byte	0x00, 0xf0, 0x11, 0x00


	//----- nvinfo : EIATTR_KPARAM_INFO
	.align		4
.L_44:
        /*0038*/ 	.byte	0x04, 0x17
        /*003a*/ 	.short	(.L_46 - .L_45)
.L_45:
        /*003c*/ 	.word	0x00000000
        /*0040*/ 	.short	0x0006
        /*0042*/ 	.short	0x0028
        /*0044*/ 	.byte	0x00, 0xf0, 0x11, 0x00


	//----- nvinfo : EIATTR_KPARAM_INFO
	.align		4
.L_46:
        /*0048*/ 	.byte	0x04, 0x17
        /*004a*/ 	.short	(.L_48 - .L_47)
.L_47:
        /*004c*/ 	.word	0x00000000
        /*0050*/ 	.short	0x0005
        /*0052*/ 	.short	0x0024
        /*0054*/ 	.byte	0x00, 0xf0, 0x11, 0x00


	//----- nvinfo : EIATTR_KPARAM_INFO
	.align		4
.L_48:
        /*0058*/ 	.byte	0x04, 0x17
        /*005a*/ 	.short	(.L_50 - .L_49)
.L_49:
        /*005c*/ 	.word	0x00000000
        /*0060*/ 	.short	0x0004
        /*0062*/ 	.short	0x0020
        /*0064*/ 	.byte	0x00, 0xf0, 0x11, 0x00


	//----- nvinfo : EIATTR_KPARAM_INFO
	.align		4
.L_50:
        /*0068*/ 	.byte	0x04, 0x17
        /*006a*/ 	.short	(.L_52 - .L_51)
.L_51:
        /*006c*/ 	.word	0x00000000
        /*0070*/ 	.short	0x0003
        /*0072*/ 	.short	0x0018
        /*0074*/ 	.byte	0x00, 0xf5, 0x21, 0x00


	//----- nvinfo : EIATTR_KPARAM_INFO
	.align		4
.L_52:
        /*0078*/ 	.byte	0x04, 0x17
        /*007a*/ 	.short	(.L_54 - .L_53)
.L_53:
        /*007c*/ 	.word	0x00000000
        /*0080*/ 	.short	0x0002
        /*0082*/ 	.short	0x0010
        /*0084*/ 	.byte	0x00, 0xf5, 0x21, 0x00


	//----- nvinfo : EIATTR_KPARAM_INFO
	.align		4
.L_54:
        /*0088*/ 	.byte	0x04, 0x17
        /*008a*/ 	.short	(.L_56 - .L_55)
.L_55:
        /*008c*/ 	.word	0x00000000
        /*0090*/ 	.short	0x0001
        /*0092*/ 	.short	0x0008
        /*0094*/ 	.byte	0x00, 0xf5, 0x21, 0x00


	//----- nvinfo : EIATTR_KPARAM_INFO
	.align		4
.L_56:
        /*0098*/ 	.byte	0x04, 0x17
        /*009a*/ 	.short	(.L_58 - .L_57)
.L_57:
        /*009c*/ 	.word	0x00000000
        /*00a0*/ 	.short	0x0000
        /*00a2*/ 	.short	0x0000
        /*00a4*/ 	.byte	0x00, 0xf5, 0x21, 0x00


	//----- nvinfo : EIATTR_SPARSE_MMA_MASK
	.align		4
.L_58:
        /*00a8*/ 	.byte	0x03, 0x50
        /*00aa*/ 	.short	0x0000


	//----- nvinfo : EIATTR_MAXREG_COUNT
	.align		4
        /*00ac*/ 	.byte	0x03, 0x1b
        /*00ae*/ 	.short	0x00ff


	//----- nvinfo : EIATTR_MERCURY_ISA_VERSION
	.align		4
        /*00b0*/ 	.byte	0x03, 0x5f
        /*00b2*/ 	.short	0x0101


	//----- nvinfo : EIATTR_VRC_CTA_INIT_COUNT
	.align		4
        /*00b4*/ 	.byte	0x02, 0x4a
	.zero		1
	.zero		1


	//----- nvinfo : EIATTR_EXIT_INSTR_OFFSETS
	.align		4
        /*00b8*/ 	.byte	0x04, 0x1c
        /*00ba*/ 	.short	(.L_60 - .L_59)


	//   ....[0]....
.L_59:
        /*00bc*/ 	.word	0x00000070


	//   ....[1]....
        /*00c0*/ 	.word	0x000002f0


	//----- nvinfo : EIATTR_CBANK_PARAM_SIZE
	.align		4
.L_60:
        /*00c4*/ 	.byte	0x03, 0x19
        /*00c6*/ 	.short	0x003c


	//----- nvinfo : EIATTR_PARAM_CBANK
	.align		4
        /*00c8*/ 	.byte	0x04, 0x0a
        /*00ca*/ 	.short	(.L_62 - .L_61)
	.align		4
.L_61:
        /*00cc*/ 	.word	index@(.nv.constant0._Z13mixFourTracksPKfS0_S0_S0_ffffPfi)
        /*00d0*/ 	.short	0x0380
        /*00d2*/ 	.short	0x003c


	//----- nvinfo : EIATTR_SW_WAR
	.align		4
.L_62:
        /*00d4*/ 	.byte	0x04, 0x36
        /*00d6*/ 	.short	(.L_64 - .L_63)
.L_63:
        /*00d8*/ 	.word	0x00000008
.L_64:


//--------------------- .nv.info._Z12mixTwoTracksPKfS0_ffPfi --------------------------
	.section	.nv.info._Z12mixTwoTracksPKfS0_ffPfi,"",@"SHT_CUDA_INFO"
	.sectionflags	@""
	.align	4


	//----- nvinfo : EIATTR_CUDA_API_VERSION
	.align		4
        /*0000*/ 	.byte	0x04, 0x37
        /*0002*/ 	.short	(.L_66 - .L_65)
.L_65:
        /*0004*/ 	.word	0x00000082


	//----- nvinfo : EIATTR_KPARAM_INFO
	.align		4
.L_66:
        /*0008*/ 	.byte	0x04, 0x17
        /*000a*/ 	.short	(.L_68 - .L_67)
.L_67:
        /*000c*/ 	.word	0x00000000
        /*0010*/ 	.short	0x0005
        /*0012*/ 	.short	0x0020
        /*0014*/ 	.byte	0x00, 0xf0, 0x11, 0x00


	//----- nvinfo : EIATTR_KPARAM_INFO
	.align		4
.L_68:
        /*0018*/ 	.byte	0x04, 0x17
        /*001a*/ 	.short	(.L_70 - .L_69)
.L_69:
        /*001c*/ 	.word	0x00000000
        /*0020*/ 	.short	0x0004
        /*0022*/ 	.short	0x0018
        /*0024*/ 	.byte	0x00, 0xf5, 0x21, 0x00


	//----- nvinfo : EIATTR_KPARAM_INFO
	.align		4
.L_70:
        /*0028*/ 	.byte	0x04, 0x17
        /*002a*/ 	.short	(.L_72 - .L_71)
.L_71:
        /*002c*/ 	.word	0x00000000
        /*0030*/ 	.short	0x0003
        /*0032*/ 	.short	0x0014
        /*0034*/ 	.byte	0x00, 0xf0, 0x11, 0x00


	//----- nvinfo : EIATTR_KPARAM_INFO
	.align		4
.L_72:
        /*0038*/ 	.byte	0x04, 0x17
        /*003a*/ 	.short	(.L_74 - .L_73)
.L_73:
        /*003c*/ 	.word	0x00000000
        /*0040*/ 	.short	0x0002
        /*0042*/ 	.short	0x0010
        /*0044*/ 	.byte	0x00, 0xf0, 0x11, 0x00


	//----- nvinfo : EIATTR_KPARAM_INFO
	.align		4
.L_74:
        /*0048*/ 	.byte	0x04, 0x17
        /*004a*/ 	.short	(.L_76 - .L_75)
.L_75:
        /*004c*/ 	.word	0x00000000
        /*0050*/ 	.short	0x0001
        /*0052*/ 	.short	0x0008
        /*0054*/ 	.byte	0x00, 0xf5, 0x21, 0x00


	//----- nvinfo : EIATTR_KPARAM_INFO
	.align		4
.L_76:
        /*0058*/ 	.byte	0x04, 0x17
        /*005a*/ 	.short	(.L_78 - .L_77)
.L_77:
        /*005c*/ 	.word	0x00000000
        /*0060*/ 	.short	0x0000
        /*0062*/ 	.short	0x0000
        /*0064*/ 	.byte	0x00, 0xf5, 0x21, 0x00


	//----- nvinfo : EIATTR_SPARSE_MMA_MASK
	.align		4
.L_78:
        /*0068*/ 	.byte	0x03, 0x50
        /*006a*/ 	.short	0x0000


	//----- nvinfo : EIATTR_MAXREG_COUNT
	.align		4
        /*006c*/ 	.byte	0x03, 0x1b
        /*006e*/ 	.short	0x00ff


	//----- nvinfo : EIATTR_MERCURY_ISA_VERSION
	.align		4
        /*0070*/ 	.byte	0x03, 0x5f
        /*0072*/ 	.short	0x0101


	//----- nvinfo : EIATTR_VRC_CTA_INIT_COUNT
	.align		4
        /*0074*/ 	.byte	0x02, 0x4a
	.zero		1
	.zero		1


	//----- nvinfo : EIATTR_EXIT_INSTR_OFFSETS
	.align		4
        /*0078*/ 	.byte	0x04, 0x1c
        /*007a*/ 	.short	(.L_80 - .L_79)


	//   ....[0]....
.L_79:
        /*007c*/ 	.word	0x00000070


	//   ....[1]....
        /*0080*/ 	.word	0x00000260


	//----- nvinfo : EIATTR_CBANK_PARAM_SIZE
	.align		4
.L_80:
        /*0084*/ 	.byte	0x03, 0x19
        /*0086*/ 	.short	0x0024


	//----- nvinfo : EIATTR_PARAM_CBANK
	.align		4
        /*0088*/ 	.byte	0x04, 0x0a
        /*008a*/ 	.short	(.L_82 - .L_81)
	.align		4
.L_81:
        /*008c*/ 	.word	index@(.nv.constant0._Z12mixTwoTracksPKfS0_ffPfi)
        /*0090*/ 	.short	0x0380
        /*0092*/ 	.short	0x0024


	//----- nvinfo : EIATTR_SW_WAR
	.align		4
.L_82:
        /*0094*/ 	.byte	0x04, 0x36
        /*0096*/ 	.short	(.L_84 - .L_83)
.L_83:
        /*0098*/ 	.word	0x00000008
.L_84:


//--------------------- .nv.callgraph             --------------------------
	.section	.nv.callgraph,"",@"SHT_CUDA_CALLGRAPH"
	.align	4
	.sectionentsize	8
	.align		4
        /*0000*/ 	.word	0x00000000
	.align		4
        /*0004*/ 	.word	0xffffffff
	.align		4
        /*0008*/ 	.word	0x00000000
	.align		4
        /*000c*/ 	.word	0xfffffffe
	.align		4
        /*0010*/ 	.word	0x00000000
	.align		4
        /*0014*/ 	.word	0xfffffffd
	.align		4
        /*0018*/ 	.word	0x00000000
	.align		4
        /*001c*/ 	.word	0xfffffffc


//--------------------- .nv.constant4             --------------------------
	.section	.nv.constant4,"a",@progbits
	.align	8
	.align		8
.nv.constant4:
        /*0000*/ 	.dword	__cudart_i2opi_f


//--------------------- .text._Z9crossfadePKfS0_Pfif --------------------------
	.section	.text._Z9crossfadePKfS0_Pfif,"ax",@progbits
	.align	128
        .global         _Z9crossfadePKfS0_Pfif
        .type           _Z9crossfadePKfS0_Pfif,@function
        .size           _Z9crossfadePKfS0_Pfif,(.L_x_9 - _Z9crossfadePKfS0_Pfif)
        .other          _Z9crossfadePKfS0_Pfif,@"STO_CUDA_ENTRY STV_DEFAULT"
_Z9crossfadePKfS0_Pfif:
.text._Z9crossfadePKfS0_Pfif:
[----:B------:R-:W-:Y:S01]  /*0000*/  LDC R1, c[0x0][0x37c] ;  /* 0x0000df00ff017b82 */ /* 0x000fe20000000800 */
[----:B------:R-:W0:Y:S07]  /*0010*/  S2R R3, SR_TID.X ;  /* 0x0000000000037919 */ /* 0x000e2e0000002100 */
[----:B------:R-:W0:Y:S01]  /*0020*/  S2UR UR4, SR_CTAID.X ;  /* 0x00000000000479c3 */ /* 0x000e220000002500 */
[----:B------:R-:W1:Y:S07]  /*0030*/  LDCU UR5, c[0x0][0x398] ;  /* 0x00007300ff0577ac */ /* 0x000e6e0008000800 */
[----:B------:R-:W0:Y:S02]  /*0040*/  LDC R2, c[0x0][0x360] ;  /* 0x0000d800ff027b82 */ /* 0x000e240000000800 */
[----:B0-----:R-:W-:-:S05]  /*0050*/  IMAD R2, R2, UR4, R3 ;  /* 0x0000000402027c24 */ /* 0x001fca000f8e0203 */
[----:B-1----:R-:W-:-:S13]  /*0060*/  ISETP.GE.AND P0, PT, R2, UR5, PT ;  /* 0x0000000502007c0c */ /* 0x002fda000bf06270 */
[----:B------:R-:W-:Y:S05]  /*0070*/  @P0 EXIT ;  /* 0x000000000000094d */ /* 0x000fea0003800000 */
[----:B------:R-:W0:Y:S01]  /*0080*/  LDC R3, c[0x0][0x39c] ;  /* 0x0000e700ff037b82 */ /* 0x000e220000000800 */
[----:B------:R-:W1:Y:S01]  /*0090*/  LDCU.64 UR6, c[0x0][0x358] ;  /* 0x00006b00ff0677ac */ /* 0x000e620008000a00 */
[----:B0-----:R-:W-:-:S04]  /*00a0*/  FMUL.D2 R3, R3, 3.1415927410125732422 ;  /* 0x40490fdb03037820 */ /* 0x001fc80000300000 */
[C---:B------:R-:W-:Y:S01]  /*00b0*/  FMUL R0, R3.reuse, 0.63661974668502807617 ;  /* 0x3f22f98303007820 */ /* 0x040fe20000400000 */
[----:B------:R-:W-:-:S04]  /*00c0*/  FSETP.GE.AND P0, PT, |R3|, 105615, PT ;  /* 0x47ce47800300780b */ /* 0x000fc80003f06200 */
[----:B------:R-:W-:Y:S01]  /*00d0*/  P2R R7, PR, RZ, 0x1 ;  /* 0x00000001ff077803 */ /* 0x000fe20000000000 */
[----:B------:R-:W0:Y:S02]  /*00e0*/  F2I.NTZ R0, R0 ;  /* 0x0000000000007305 */ /* 0x000e240000203100 */
[----:B0-----:R-:W-:-:S05]  /*00f0*/  I2FP.F32.S32 R6, R0 ;  /* 0x0000000000067245 */ /* 0x001fca0000201400 */
[----:B------:R-:W-:-:S04]  /*0100*/  FFMA R5, R6, -1.5707962512969970703, R3 ;  /* 0xbfc90fda06057823 */ /* 0x000fc80000000003 */
[----:B------:R-:W-:-:S04]  /*0110*/  FFMA R5, R6, -7.5497894158615963534e-08, R5 ;  /* 0xb3a2216806057823 */ /* 0x000fc80000000005 */
[----:B------:R-:W-:Y:S01]  /*0120*/  FFMA R6, R6, -5.3903029534742383927e-15, R5 ;  /* 0xa7c234c506067823 */ /* 0x000fe20000000005 */
[----:B------:R-:W-:-:S03]  /*0130*/  IMAD.MOV.U32 R5, RZ, RZ, R0 ;  /* 0x000000ffff057224 */ /* 0x000fc600078e0000 */
[----:B------:R-:W-:Y:S01]  /*0140*/  IMAD.MOV.U32 R4, RZ, RZ, R6 ;  /* 0x000000ffff047224 */ /* 0x000fe200078e0006 */
[----:B-1----:R-:W-:Y:S06]  /*0150*/  @!P0 BRA `(.L_x_0) ;  /* 0x0000000400708947 */ /* 0x002fec0003800000 */
[----:B------:R-:W-:-:S13]  /*0160*/  FSETP.NEU.AND P0, PT, |R3|, +INF , PT ;  /* 0x7f8000000300780b */ /* 0x000fda0003f0d200 */
[----:B------:R-:W-:Y:S01]  /*0170*/  @!P0 FMUL R4, RZ, R3 ;  /* 0x00000003ff048220 */ /* 0x000fe20000400000 */
[----:B------:R-:W-:Y:S01]  /*0180*/  @!P0 IMAD.MOV.U32 R0, RZ, RZ, RZ ;  /* 0x000000ffff008224 */ /* 0x000fe200078e00ff */
[----:B------:R-:W-:Y:S06]  /*0190*/  @!P0 BRA `(.L_x_0) ;  /* 0x0000000400608947 */ /* 0x000fec0003800000 */
[----:B------:R-:W-:Y:S01]  /*01a0*/  IMAD.SHL.U32 R4, R3, 0x100, RZ ;  /* 0x0000010003047824 */ /* 0x000fe200078e00ff */
[----:B------:R-:W-:Y:S01]  /*01b0*/  CS2R R18, SRZ ;  /* 0x0000000000127805 */ /* 0x000fe2000001ff00 */
[----:B------:R-:W-:Y:S01]  /*01c0*/  IMAD.MOV.U32 R0, RZ, RZ, RZ ;  /* 0x000000ffff007224 */ /* 0x000fe200078e00ff */
[----:B------:R-:W0:Y:S02]  /*01d0*/  LDCU.64 UR8, c[0x4][URZ] ;  /* 0x01000000ff0877ac */ /* 0x000e240008000a00 */
[----:B------:R-:W-:Y:S01]  /*01e0*/  LOP3.LUT R4, R4, 0x80000000, RZ, 0xfc, !PT ;  /* 0x8000000004047812 */ /* 0x000fe200078efcff */
[----:B------:R-:W-:-:S06]  /*01f0*/  UMOV UR4, URZ ;  /* 0x000000ff00047c82 */ /* 0x000fcc0008000000 */
.L_x_1:
[----:B0-----:R-:W-:Y:S01]  /*0200*/  IMAD.U32 R12, RZ, RZ, UR8 ;  /* 0x00000008ff0c7e24 */ /* 0x001fe2000f8e00ff */
[----:B------:R-:W-:-:S05]  /*0210*/  MOV R13, UR9 ;  /* 0x00000009000d7c02 */ /* 0x000fca0008000f00 */
[----:B------:R-:W2:Y:S01]  /*0220*/  LDG.E.CONSTANT R11, desc[UR6][R12.64] ;  /* 0x000000060c0b7981 */ /* 0x000ea2000c1e9900 */
[----:B------:R-:W-:Y:S01]  /*0230*/  UIADD3 UR4, UPT, UPT, UR4, 0x1, URZ ;  /* 0x0000000104047890 */ /* 0x000fe2000fffe0ff */
[C---:B------:R-:W-:Y:S01]  /*0240*/  ISETP.EQ.AND P0, PT, R18.reuse, RZ, PT ;  /* 0x000000ff1200720c */ /* 0x040fe20003f02270 */
[----:B------:R-:W-:Y:S01]  /*0250*/  UIADD3 UR8, UP1, UPT, UR8, 0x4, URZ ;  /* 0x0000000408087890 */ /* 0x000fe2000ff3e0ff */
[C---:B------:R-:W-:Y:S01]  /*0260*/  ISETP.EQ.AND P1, PT, R18.reuse, 0x4, PT ;  /* 0x000000041200780c */ /* 0x040fe20003f22270 */
[----:B------:R-:W-:Y:S01]  /*0270*/  UISETP.NE.AND UP0, UPT, UR4, 0x6, UPT ;  /* 0x000000060400788c */ /* 0x000fe2000bf05270 */
[C---:B------:R-:W-:Y:S01]  /*0280*/  ISETP.EQ.AND P3, PT, R18.reuse, 0xc, PT ;  /* 0x0000000c1200780c */ /* 0x040fe20003f62270 */
[----:B------:R-:W-:Y:S01]  /*0290*/  UIADD3.X UR9, UPT, UPT, URZ, UR9, URZ, UP1, !UPT ;  /* 0x00000009ff097290 */ /* 0x000fe20008ffe4ff */
[C---:B------:R-:W-:Y:S02]  /*02a0*/  ISETP.EQ.AND P4, PT, R18.reuse, 0x10, PT ;  /* 0x000000101200780c */ /* 0x040fe40003f82270 */
[----:B------:R-:W-:Y:S01]  /*02b0*/  ISETP.EQ.AND P5, PT, R18, 0x14, PT ;  /* 0x000000141200780c */ /* 0x000fe20003fa2270 */
[----:B--2---:R-:W-:-:S03]  /*02c0*/  IMAD.WIDE.U32 R10, R11, R4, RZ ;  /* 0x000000040b0a7225 */ /* 0x004fc600078e00ff */
[----:B------:R-:W-:-:S07]  /*02d0*/  IADD3 R7, P2, PT, R10, R0, RZ ;  /* 0x000000000a077210 */ /* 0x000fce0007f5e0ff */
[----:B------:R-:W-:Y:S01]  /*02e0*/  @P4 MOV R16, R7 ;  /* 0x0000000700104202 */ /* 0x000fe20000000f00 */
[----:B------:R-:W-:Y:S01]  /*02f0*/  IMAD.X R0, R11, 0x1, R19, P2 ;  /* 0x000000010b007824 */ /* 0x000fe200010e0613 */
[C---:B------:R-:W-:Y:S01]  /*0300*/  ISETP.EQ.AND P2, PT, R18.reuse, 0x8, PT ;  /* 0x000000081200780c */ /* 0x040fe20003f42270 */
[--C-:B------:R-:W-:Y:S02]  /*0310*/  @P0 IMAD.MOV.U32 R8, RZ, RZ, R7.reuse ;  /* 0x000000ffff080224 */ /* 0x100fe400078e0007 */
[--C-:B------:R-:W-:Y:S02]  /*0320*/  @P1 IMAD.MOV.U32 R9, RZ, RZ, R7.reuse ;  /* 0x000000ffff091224 */ /* 0x100fe400078e0007 */
[--C-:B------:R-:W-:Y:S02]  /*0330*/  @P3 IMAD.MOV.U32 R15, RZ, RZ, R7.reuse ;  /* 0x000000ffff0f3224 */ /* 0x100fe400078e0007 */
[----:B------:R-:W-:Y:S02]  /*0340*/  @P5 IMAD.MOV.U32 R17, RZ, RZ, R7 ;  /* 0x000000ffff115224 */ /* 0x000fe400078e0007 */
[----:B------:R-:W-:-:S04]  /*0350*/  VIADD R18, R18, 0x4 ;  /* 0x0000000412127836 */ /* 0x000fc80000000000 */
[----:B------:R-:W-:Y:S01]  /*0360*/  @P2 IMAD.MOV.U32 R14, RZ, RZ, R7 ;  /* 0x000000ffff0e2224 */ /* 0x000fe200078e0007 */
[----:B------:R-:W-:Y:S06]  /*0370*/  BRA.U UP0, `(.L_x_1) ;  /* 0xfffffffd00a07547 */ /* 0x000fec000b83ffff */
[----:B------:R-:W-:-:S04]  /*0380*/  SHF.R.U32.HI R4, RZ, 0x17, R3 ;  /* 0x00000017ff047819 */ /* 0x000fc80000011603 */
[C---:B------:R-:W-:Y:S02]  /*0390*/  LOP3.LUT R7, R4.reuse, 0xe0, RZ, 0xc0, !PT ;  /* 0x000000e004077812 */ /* 0x040fe400078ec0ff */
[----:B------:R-:W-:-:S03]  /*03a0*/  LOP3.LUT P6, RZ, R4, 0x1f, RZ, 0xc0, !PT ;  /* 0x0000001f04ff7812 */ /* 0x000fc600078cc0ff */
[----:B------:R-:W-:-:S05]  /*03b0*/  VIADD R7, R7, 0xffffff80 ;  /* 0xffffff8007077836 */ /* 0x000fca0000000000 */
[----:B------:R-:W-:-:S05]  /*03c0*/  SHF.R.U32.HI R7, RZ, 0x5, R7 ;  /* 0x00000005ff077819 */ /* 0x000fca0000011607 */
[----:B------:R-:W-:-:S05]  /*03d0*/  IMAD.U32 R12, R7, -0x4, RZ ;  /* 0xfffffffc070c7824 */ /* 0x000fca00078e00ff */
[C---:B------:R-:W-:Y:S02]  /*03e0*/  ISETP.EQ.AND P3, PT, R12.reuse, -0x18, PT ;  /* 0xffffffe80c00780c */ /* 0x040fe40003f62270 */
[C---:B------:R-:W-:Y:S02]  /*03f0*/  ISETP.EQ.AND P4, PT, R12.reuse, -0x14, PT ;  /* 0xffffffec0c00780c */ /* 0x040fe40003f82270 */
[C---:B------:R-:W-:Y:S02]  /*0400*/  ISETP.EQ.AND P0, PT, R12.reuse, -0x10, PT ;  /* 0xfffffff00c00780c */ /* 0x040fe40003f02270 */
[C---:B------:R-:W-:Y:S02]  /*0410*/  ISETP.EQ.AND P1, PT, R12.reuse, -0xc, PT ;  /* 0xfffffff40c00780c */ /* 0x040fe40003f22270 */
[C---:B------:R-:W-:Y:S02]  /*0420*/  ISETP.EQ.AND P2, PT, R12.reuse, -0x8, PT ;  /* 0xfffffff80c00780c */ /* 0x040fe40003f42270 */
[----:B------:R-:W-:-:S03]  /*0430*/  ISETP.EQ.AND P5, PT, R12, 0x4, PT ;  /* 0x000000040c00780c */ /* 0x000fc60003fa2270 */
[----:B------:R-:W-:Y:S01]  /*0440*/  @P3 IMAD.MOV.U32 R7, RZ, RZ, R8 ;  /* 0x000000ffff073224 */ /* 0x000fe200078e0008 */
[C---:B------:R-:W-:Y:S01]  /*0450*/  ISETP.EQ.AND P3, PT, R12.reuse, -0x4, PT ;  /* 0xfffffffc0c00780c */ /* 0x040fe20003f62270 */
[--C-:B------:R-:W-:Y:S01]  /*0460*/  @P4 IMAD.MOV.U32 R7, RZ, RZ, R9.reuse ;  /* 0x000000ffff074224 */ /* 0x100fe200078e0009 */
[----:B------:R-:W-:Y:S01]  /*0470*/  @P4 MOV R10, R8 ;  /* 0x00000008000a4202 */ /* 0x000fe20000000f00 */
[----:B------:R-:W-:Y:S01]  /*0480*/  @P0 IMAD.MOV.U32 R10, RZ, RZ, R9 ;  /* 0x000000ffff0a0224 */ /* 0x000fe200078e0009 */
[----:B------:R-:W-:Y:S01]  /*0490*/  ISETP.EQ.AND P4, PT, R12, RZ, PT ;  /* 0x000000ff0c00720c */ /* 0x000fe20003f82270 */
[--C-:B------:R-:W-:Y:S02]  /*04a0*/  @P0 IMAD.MOV.U32 R7, RZ, RZ, R14.reuse ;  /* 0x000000ffff070224 */ /* 0x100fe400078e000e */
[----:B------:R-:W-:Y:S01]  /*04b0*/  @P1 IMAD.MOV.U32 R10, RZ, RZ, R14 ;  /* 0x000000ffff0a1224 */ /* 0x000fe200078e000e */
[----:B------:R-:W-:Y:S01]  /*04c0*/  @P2 MOV R10, R15 ;  /* 0x0000000f000a2202 */ /* 0x000fe20000000f00 */
[----:B------:R-:W-:-:S02]  /*04d0*/  @P1 IMAD.MOV.U32 R7, RZ, RZ, R15 ;  /* 0x000000ffff071224 */ /* 0x000fc400078e000f */
[--C-:B------:R-:W-:Y:S02]  /*04e0*/  @P2 IMAD.MOV.U32 R7, RZ, RZ, R16.reuse ;  /* 0x000000ffff072224 */ /* 0x100fe400078e0010 */
[----:B------:R-:W-:Y:S02]  /*04f0*/  @P3 IMAD.MOV.U32 R10, RZ, RZ, R16 ;  /* 0x000000ffff0a3224 */ /* 0x000fe400078e0010 */
[--C-:B------:R-:W-:Y:S02]  /*0500*/  @P3 IMAD.MOV.U32 R7, RZ, RZ, R17.reuse ;  /* 0x000000ffff073224 */ /* 0x100fe400078e0011 */
[----:B------:R-:W-:Y:S01]  /*0510*/  @P4 IMAD.MOV.U32 R10, RZ, RZ, R17 ;  /* 0x000000ffff0a4224 */ /* 0x000fe200078e0011 */
[----:B------:R-:W-:Y:S01]  /*0520*/  @P5 MOV R10, R0 ;  /* 0x00000000000a5202 */ /* 0x000fe20000000f00 */
[----:B------:R-:W-:Y:S01]  /*0530*/  @P4 IMAD.MOV.U32 R7, RZ, RZ, R0 ;  /* 0x000000ffff074224 */ /* 0x000fe200078e0000 */
[----:B------:R-:W-:Y:S06]  /*0540*/  @!P6 BRA `(.L_x_2) ;  /* 0x00000000002ce947 */ /* 0x000fec0003800000 */
[----:B------:R-:W-:Y:S01]  /*0550*/  @P0 IMAD.MOV.U32 R11, RZ, RZ, R8 ;  /* 0x000000ffff0b0224 */ /* 0x000fe200078e0008 */
[----:B------:R-:W-:Y:S01]  /*0560*/  ISETP.EQ.AND P0, PT, R12, 0x8, PT ;  /* 0x000000080c00780c */ /* 0x000fe20003f02270 */
[----:B------:R-:W-:Y:S01]  /*0570*/  @P1 IMAD.MOV.U32 R11, RZ, RZ, R9 ;  /* 0x000000ffff0b1224 */ /* 0x000fe200078e0009 */
[----:B------:R-:W-:Y:S01]  /*0580*/  LOP3.LUT R4, R4, 0x1f, RZ, 0xc0, !PT ;  /* 0x0000001f04047812 */ /* 0x000fe200078ec0ff */
[----:B------:R-:W-:Y:S02]  /*0590*/  @P2 IMAD.MOV.U32 R11, RZ, RZ, R14 ;  /* 0x000000ffff0b2224 */ /* 0x000fe400078e000e */
[----:B------:R-:W-:Y:S01]  /*05a0*/  @P3 IMAD.MOV.U32 R11, RZ, RZ, R15 ;  /* 0x000000ffff0b3224 */ /* 0x000fe200078e000f */
[----:B------:R-:W-:Y:S01]  /*05b0*/  SHF.L.W.U32.HI R7, R10, R4, R7 ;  /* 0x000000040a077219 */ /* 0x000fe20000010e07 */
[----:B------:R-:W-:Y:S01]  /*05c0*/  @P4 IMAD.MOV.U32 R11, RZ, RZ, R16 ;  /* 0x000000ffff0b4224 */ /* 0x000fe200078e0010 */
[----:B------:R-:W-:-:S05]  /*05d0*/  @P5 MOV R11, R17 ;  /* 0x00000011000b5202 */ /* 0x000fca0000000f00 */
[----:B------:R-:W-:-:S05]  /*05e0*/  @P0 IMAD.MOV.U32 R11, RZ, RZ, R0 ;  /* 0x000000ffff0b0224 */ /* 0x000fca00078e0000 */
[----:B------:R-:W-:-:S07]  /*05f0*/  SHF.L.W.U32.HI R10, R11, R4, R10 ;  /* 0x000000040b0a7219 */ /* 0x000fce0000010e0a */
.L_x_2:
[C---:B------:R-:W-:Y:S01]  /*0600*/  SHF.L.W.U32.HI R4, R10.reuse, 0x2, R7 ;  /* 0x000000020a047819 */ /* 0x040fe20000010e07 */
[----:B------:R-:W-:Y:S01]  /*0610*/  IMAD.SHL.U32 R10, R10, 0x4, RZ ;  /* 0x000000040a0a7824 */ /* 0x000fe200078e00ff */
[----:B------:R-:W-:Y:S01]  /*0620*/  UMOV UR4, 0x54442d19 ;  /* 0x54442d1900047882 */ /* 0x000fe20000000000 */
[----:B------:R-:W-:Y:S01]  /*0630*/  UMOV UR5, 0x3bf921fb ;  /* 0x3bf921fb00057882 */ /* 0x000fe20000000000 */
[----:B------:R-:W-:Y:S02]  /*0640*/  SHF.R.S32.HI R11, RZ, 0x1f, R4 ;  /* 0x0000001fff0b7819 */ /* 0x000fe40000011404 */
[----:B------:R-:W-:Y:S02]  /*0650*/  ISETP.GE.AND P0, PT, R3, RZ, PT ;  /* 0x000000ff0300720c */ /* 0x000fe40003f06270 */
[C---:B------:R-:W-:Y:S02]  /*0660*/  LOP3.LUT R12, R11.reuse, R10, RZ, 0x3c, !PT ;  /* 0x0000000a0b0c7212 */ /* 0x040fe400078e3cff */
[----:B------:R-:W-:-:S02]  /*0670*/  LOP3.LUT R13, R11, R4, RZ, 0x3c, !PT ;  /* 0x000000040b0d7212 */ /* 0x000fc400078e3cff */
[----:B------:R-:W-:Y:S02]  /*0680*/  SHF.R.U32.HI R0, RZ, 0x1e, R7 ;  /* 0x0000001eff007819 */ /* 0x000fe40000011607 */
[----:B------:R-:W0:Y:S01]  /*0690*/  I2F.F64.S64 R10, R12 ;  /* 0x0000000c000a7312 */ /* 0x000e220000301c00 */
[C---:B------:R-:W-:Y:S02]  /*06a0*/  LOP3.LUT R7, R4.reuse, R3, RZ, 0x3c, !PT ;  /* 0x0000000304077212 */ /* 0x040fe400078e3cff */
[----:B------:R-:W-:Y:S02]  /*06b0*/  LEA.HI R0, R4, R0, RZ, 0x1 ;  /* 0x0000000004007211 */ /* 0x000fe400078f08ff */
[----:B------:R-:W-:-:S03]  /*06c0*/  ISETP.GE.AND P1, PT, R7, RZ, PT ;  /* 0x000000ff0700720c */ /* 0x000fc60003f26270 */
[----:B------:R-:W-:-:S04]  /*06d0*/  IMAD.MOV R4, RZ, RZ, -R0 ;  /* 0x000000ffff047224 */ /* 0x000fc800078e0a00 */
[----:B------:R-:W-:Y:S01]  /*06e0*/  @!P0 IMAD.MOV.U32 R0, RZ, RZ, R4 ;  /* 0x000000ffff008224 */ /* 0x000fe200078e0004 */
[----:B0-----:R-:W-:-:S10]  /*06f0*/  DMUL R10, R10, UR4 ;  /* 0x000000040a0a7c28 */ /* 0x001fd40008000000 */
[----:B------:R-:W0:Y:S02]  /*0700*/  F2F.F32.F64 R10, R10 ;  /* 0x0000000a000a7310 */ /* 0x000e240000301000 */
[----:B0-----:R-:W-:-:S07]  /*0710*/  FSEL R4, -R10, R10, !P1 ;  /* 0x0000000a0a047208 */ /* 0x001fce0004800100 */
.L_x_0:
[----:B------:R-:W-:Y:S02]  /*0720*/  IMAD.MOV.U32 R7, RZ, RZ, 0x37cbac00 ;  /* 0x37cbac00ff077424 */ /* 0x000fe400078e00ff */
[----:B------:R-:W-:Y:S01]  /*0730*/  FMUL R10, R4, R4 ;  /* 0x00000004040a7220 */ /* 0x000fe20000400000 */
[C---:B------:R-:W-:Y:S01]  /*0740*/  LOP3.LUT R12, R0.reuse, 0x1, RZ, 0xc0, !PT ;  /* 0x00000001000c7812 */ /* 0x040fe200078ec0ff */
[----:B------:R-:W-:Y:S01]  /*0750*/  VIADD R0, R0, 0x1 ;  /* 0x0000000100007836 */ /* 0x000fe20000000000 */
[----:B------:R-:W-:Y:S01]  /*0760*/  MOV R13, 0x3c0885e4 ;  /* 0x3c0885e4000d7802 */ /* 0x000fe20000000f00 */
[----:B------:R-:W-:Y:S01]  /*0770*/  FFMA R11, R10, R7, -0.0013887860113754868507 ;  /* 0xbab607ed0a0b7423 */ /* 0x000fe20000000007 */
[----:B------:R-:W-:Y:S01]  /*0780*/  ISETP.NE.U32.AND P0, PT, R12, 0x1, PT ;  /* 0x000000010c00780c */ /* 0x000fe20003f05070 */
[----:B------:R-:W-:Y:S01]  /*0790*/  IMAD.MOV.U32 R12, RZ, RZ, 0x3e2aaaa8 ;  /* 0x3e2aaaa8ff0c7424 */ /* 0x000fe200078e00ff */
[----:B------:R-:W-:Y:S02]  /*07a0*/  LOP3.LUT P1, RZ, R0, 0x2, RZ, 0xc0, !PT ;  /* 0x0000000200ff7812 */ /* 0x000fe4000782c0ff */
[----:B------:R-:W-:-:S02]  /*07b0*/  FSEL R11, R11, -0.00019574658654164522886, P0 ;  /* 0xb94d41530b0b7808 */ /* 0x000fc40000000000 */
[----:B------:R-:W-:Y:S02]  /*07c0*/  FSEL R13, R13, 0.041666727513074874878, !P0 ;  /* 0x3d2aaabb0d0d7808 */ /* 0x000fe40004000000 */
[----:B------:R-:W-:Y:S02]  /*07d0*/  FSETP.GE.AND P2, PT, |R3|, 105615, PT ;  /* 0x47ce47800300780b */ /* 0x000fe40003f46200 */
[----:B------:R-:W-:Y:S01]  /*07e0*/  FSEL R0, R4, 1, !P0 ;  /* 0x3f80000004007808 */ /* 0x000fe20004000000 */
[----:B------:R-:W-:Y:S01]  /*07f0*/  FFMA R13, R10, R11, R13 ;  /* 0x0000000b0a0d7223 */ /* 0x000fe2000000000d */
[----:B------:R-:W-:-:S03]  /*0800*/  FSEL R4, -R12, -0.4999999701976776123, !P0 ;  /* 0xbeffffff0c047808 */ /* 0x000fc60004000100 */
[C---:B------:R-:W-:Y:S02]  /*0810*/  FFMA R11, R10.reuse, R0, RZ ;  /* 0x000000000a0b7223 */ /* 0x040fe400000000ff */
[----:B------:R-:W-:-:S04]  /*0820*/  FFMA R4, R10, R13, R4 ;  /* 0x0000000d0a047223 */ /* 0x000fc80000000004 */
[----:B------:R-:W-:-:S04]  /*0830*/  FFMA R4, R11, R4, R0 ;  /* 0x000000040b047223 */ /* 0x000fc80000000000 */
[----:B------:R-:W-:Y:S01]  /*0840*/  @P1 FADD R4, RZ, -R4 ;  /* 0x80000004ff041221 */ /* 0x000fe20000000000 */
[----:B------:R-:W-:Y:S06]  /*0850*/  @!P2 BRA `(.L_x_3) ;  /* 0x000000040070a947 */ /* 0x000fec0003800000 */
[----:B------:R-:W-:-:S13]  /*0860*/  FSETP.NEU.AND P0, PT, |R3|, +INF , PT ;  /* 0x7f8000000300780b */ /* 0x000fda0003f0d200 */
[----:B------:R-:W-:Y:S01]  /*0870*/  @!P0 FMUL R6, RZ, R3 ;  /* 0x00000003ff068220 */ /* 0x000fe20000400000 */
[----:B------:R-:W-:Y:S01]  /*0880*/  @!P0 IMAD.MOV.U32 R5, RZ, RZ, RZ ;  /* 0x000000ffff058224 */ /* 0x000fe200078e00ff */
[----:B------:R-:W-:Y:S06]  /*0890*/  @!P0 BRA `(.L_x_3) ;  /* 0x0000000400608947 */ /* 0x000fec0003800000 */
[----:B------:R-:W-:Y:S01]  /*08a0*/  IMAD.SHL.U32 R0, R3, 0x100, RZ ;  /* 0x0000010003007824 */ /* 0x000fe200078e00ff */
[----:B------:R-:W-:Y:S01]  /*08b0*/  MOV R19, RZ ;  /* 0x000000ff00137202 */ /* 0x000fe20000000f00 */
[----:B------:R-:W-:Y:S01]  /*08c0*/  IMAD.MOV.U32 R5, RZ, RZ, RZ ;  /* 0x000000ffff057224 */ /* 0x000fe200078e00ff */
[----:B------:R-:W0:Y:S01]  /*08d0*/  LDCU.64 UR8, c[0x4][URZ] ;  /* 0x01000000ff0877ac */ /* 0x000e220008000a00 */
[----:B------:R-:W-:Y:S01]  /*08e0*/  IMAD.MOV.U32 R6, RZ, RZ, RZ ;  /* 0x000000ffff067224 */ /* 0x000fe200078e00ff */
[----:B------:R-:W-:Y:S01]  /*08f0*/  LOP3.LUT R21, R0, 0x80000000, RZ, 0xfc, !PT ;  /* 0x8000000000157812 */ /* 0x000fe200078efcff */
[----:B------:R-:W-:-:S06]  /*0900*/  UMOV UR4, URZ ;  /* 0x000000ff00047c82 */ /* 0x000fcc0008000000 */
.L_x_4:
[----:B0-----:R-:W-:Y:S02]  /*0910*/  IMAD.U32 R12, RZ, RZ, UR8 ;  /* 0x00000008ff0c7e24 */ /* 0x001fe4000f8e00ff */
[----:B------:R-:W-:-:S05]  /*0920*/  IMAD.U32 R13, RZ, RZ, UR9 ;  /* 0x00000009ff0d7e24 */ /* 0x000fca000f8e00ff */
        /* <DEDUP_REMOVED lines=9> */
[----:B------:R-:W-:-:S02]  /*09c0*/  ISETP.EQ.AND P4, PT, R6, 0x10, PT ;  /* 0x000000100600780c */ /* 0x000fc40003f82270 */
[C---:B------:R-:W-:Y:S01]  /*09d0*/  ISETP.EQ.AND P5, PT, R6.reuse, 0x14, PT ;  /* 0x000000140600780c */ /* 0x040fe20003fa2270 */
[----:B------:R-:W-:Y:S02]  /*09e0*/  VIADD R6, R6, 0x4 ;  /* 0x0000000406067836 */ /* 0x000fe40000000000 */
[----:B--2---:R-:W-:-:S03]  /*09f0*/  IMAD.WIDE.U32 R10, R10, R21, RZ ;  /* 0x000000150a0a7225 */ /* 0x004fc600078e00ff */
[----:B------:R-:W-:-:S04]  /*0a00*/  IADD3 R0, P6, PT, R10, R5, RZ ;  /* 0x000000050a007210 */ /* 0x000fc80007fde0ff */
[----:B------:R-:W-:Y:S01]  /*0a10*/  @P1 MOV R9, R0 ;  /* 0x0000000000091202 */ /* 0x000fe20000000f00 */
[----:B------:R-:W-:Y:S02]  /*0a20*/  IMAD.X R5, R11, 0x1, R19, P6 ;  /* 0x000000010b057824 */ /* 0x000fe400030e0613 */
[--C-:B------:R-:W-:Y:S02]  /*0a30*/  @P0 IMAD.MOV.U32 R8, RZ, RZ, R0.reuse ;  /* 0x000000ffff080224 */ /* 0x100fe400078e0000 */
[--C-:B------:R-:W-:Y:S02]  /*0a40*/  @P2 IMAD.MOV.U32 R14, RZ, RZ, R0.reuse ;  /* 0x000000ffff0e2224 */ /* 0x100fe400078e0000 */
[--C-:B------:R-:W-:Y:S02]  /*0a50*/  @P3 IMAD.MOV.U32 R15, RZ, RZ, R0.reuse ;  /* 0x000000ffff0f3224 */ /* 0x100fe400078e0000 */
[--C-:B------:R-:W-:Y:S02]  /*0a60*/  @P4 IMAD.MOV.U32 R16, RZ, RZ, R0.reuse ;  /* 0x000000ffff104224 */ /* 0x100fe400078e0000 */
[----:B------:R-:W-:Y:S01]  /*0a70*/  @P5 IMAD.MOV.U32 R17, RZ, RZ, R0 ;  /* 0x000000ffff115224 */ /* 0x000fe200078e0000 */
[----:B------:R-:W-:Y:S06]  /*0a80*/  BRA.U UP0, `(.L_x_4) ;  /* 0xfffffffd00a07547 */ /* 0x000fec000b83ffff */
[----:B------:R-:W-:-:S04]  /*0a90*/  SHF.R.U32.HI R10, RZ, 0x17, R3 ;  /* 0x00000017ff0a7819 */ /* 0x000fc80000011603 */
[C---:B------:R-:W-:Y:S02]  /*0aa0*/  LOP3.LUT R0, R10.reuse, 0xe0, RZ, 0xc0, !PT ;  /* 0x000000e00a007812 */ /* 0x040fe400078ec0ff */
[----:B------:R-:W-:Y:S02]  /*0ab0*/  LOP3.LUT P6, RZ, R10, 0x1f, RZ, 0xc0, !PT ;  /* 0x0000001f0aff7812 */ /* 0x000fe400078cc0ff */
[----:B------:R-:W-:-:S04]  /*0ac0*/  IADD3 R0, PT, PT, R0, -0x80, RZ ;  /* 0xffffff8000007810 */ /* 0x000fc80007ffe0ff */
[----:B------:R-:W-:-:S05]  /*0ad0*/  SHF.R.U32.HI R0, RZ, 0x5, R0 ;  /* 0x00000005ff007819 */ /* 0x000fca0000011600 */
[----:B------:R-:W-:-:S05]  /*0ae0*/  IMAD.U32 R11, R0, -0x4, RZ ;  /* 0xfffffffc000b7824 */ /* 0x000fca00078e00ff */
[C---:B------:R-:W-:Y:S02]  /*0af0*/  ISETP.EQ.AND P3, PT, R11.reuse, -0x18, PT ;  /* 0xffffffe80b00780c */ /* 0x040fe40003f62270 */
[C---:B------:R-:W-:Y:S02]  /*0b00*/  ISETP.EQ.AND P4, PT, R11.reuse, -0x14, PT ;  /* 0xffffffec0b00780c */ /* 0x040fe40003f82270 */
[C---:B------:R-:W-:Y:S02]  /*0b10*/  ISETP.EQ.AND P2, PT, R11.reuse, -0x10, PT ;  /* 0xfffffff00b00780c */ /* 0x040fe40003f42270 */
[C---:B------:R-:W-:Y:S02]  /*0b20*/  ISETP.EQ.AND P1, PT, R11.reuse, -0xc, PT ;  /* 0xfffffff40b00780c */ /* 0x040fe40003f22270 */
[C---:B------:R-:W-:Y:S02]  /*0b30*/  ISETP.EQ.AND P0, PT, R11.reuse, -0x8, PT ;  /* 0xfffffff80b00780c */ /* 0x040fe40003f02270 */
[----:B------:R-:W-:-:S03]  /*0b40*/  ISETP.EQ.AND P5, PT, R11, RZ, PT ;  /* 0x000000ff0b00720c */ /* 0x000fc60003fa2270 */
[--C-:B------:R-:W-:Y:S01]  /*0b50*/  @P3 IMAD.MOV.U32 R0, RZ, RZ, R8.reuse ;  /* 0x000000ffff003224 */ /* 0x100fe200078e0008 */
[C---:B------:R-:W-:Y:S01]  /*0b60*/  ISETP.EQ.AND P3, PT, R11.reuse, -0x4, PT ;  /* 0xfffffffc0b00780c */ /* 0x040fe20003f62270 */
[----:B------:R-:W-:Y:S02]  /*0b70*/  @P4 IMAD.MOV.U32 R6, RZ, RZ, R8 ;  /* 0x000000ffff064224 */ /* 0x000fe400078e0008 */
[--C-:B------:R-:W-:Y:S01]  /*0b80*/  @P4 IMAD.MOV.U32 R0, RZ, RZ, R9.reuse ;  /* 0x000000ffff004224 */ /* 0x100fe200078e0009 */
[----:B------:R-:W-:Y:S01]  /*0b90*/  ISETP.EQ.AND P4, PT, R11, 0x4, PT ;  /* 0x000000040b00780c */ /* 0x000fe20003f82270 */
[----:B------:R-:W-:Y:S01]  /*0ba0*/  @P2 IMAD.MOV.U32 R6, RZ, RZ, R9 ;  /* 0x000000ffff062224 */ /* 0x000fe200078e0009 */
[----:B------:R-:W-:Y:S01]  /*0bb0*/  @P2 MOV R0, R14 ;  /* 0x0000000e00002202 */ /* 0x000fe20000000f00 */
[----:B------:R-:W-:Y:S02]  /*0bc0*/  @P1 IMAD.MOV.U32 R6, RZ, RZ, R14 ;  /* 0x000000ffff061224 */ /* 0x000fe400078e000e */
[----:B------:R-:W-:-:S02]  /*0bd0*/  @P1 IMAD.MOV.U32 R0, RZ, RZ, R15 ;  /* 0x000000ffff001224 */ /* 0x000fc400078e000f */
[----:B------:R-:W-:Y:S02]  /*0be0*/  @P0 IMAD.MOV.U32 R6, RZ, RZ, R15 ;  /* 0x000000ffff060224 */ /* 0x000fe400078e000f */
[--C-:B------:R-:W-:Y:S01]  /*0bf0*/  @P0 IMAD.MOV.U32 R0, RZ, RZ, R16.reuse ;  /* 0x000000ffff000224 */ /* 0x100fe200078e0010 */
[----:B------:R-:W-:Y:S01]  /*0c00*/  @P3 MOV R0, R17 ;  /* 0x0000001100003202 */ /* 0x000fe20000000f00 */
[----:B------:R-:W-:Y:S02]  /*0c10*/  @P3 IMAD.MOV.U32 R6, RZ, RZ, R16 ;  /* 0x000000ffff063224 */ /* 0x000fe400078e0010 */
[----:B------:R-:W-:Y:S02]  /*0c20*/  @P5 IMAD.MOV.U32 R6, RZ, RZ, R17 ;  /* 0x000000ffff065224 */ /* 0x000fe400078e0011 */
[--C-:B------:R-:W-:Y:S02]  /*0c30*/  @P5 IMAD.MOV.U32 R0, RZ, RZ, R5.reuse ;  /* 0x000000ffff005224 */ /* 0x100fe400078e0005 */
[----:B------:R-:W-:Y:S01]  /*0c40*/  @P4 IMAD.MOV.U32 R6, RZ, RZ, R5 ;  /* 0x000000ffff064224 */ /* 0x000fe200078e0005 */
[----:B------:R-:W-:Y:S06]  /*0c50*/  @!P6 BRA `(.L_x_5) ;  /* 0x000000000028e947 */ /* 0x000fec0003800000 */
[----:B------:R-:W-:Y:S01]  /*0c60*/  @P1 IMAD.MOV.U32 R8, RZ, RZ, R9 ;  /* 0x000000ffff081224 */ /* 0x000fe200078e0009 */
[----:B------:R-:W-:Y:S01]  /*0c70*/  LOP3.LUT R9, R10, 0x1f, RZ, 0xc0, !PT ;  /* 0x0000001f0a097812 */ /* 0x000fe200078ec0ff */
[----:B------:R-:W-:Y:S01]  /*0c80*/  @P0 IMAD.MOV.U32 R8, RZ, RZ, R14 ;  /* 0x000000ffff080224 */ /* 0x000fe200078e000e */
[----:B------:R-:W-:Y:S02]  /*0c90*/  ISETP.EQ.AND P0, PT, R11, 0x8, PT ;  /* 0x000000080b00780c */ /* 0x000fe40003f02270 */
[----:B------:R-:W-:Y:S01]  /*0ca0*/  @P3 MOV R8, R15 ;  /* 0x0000000f00083202 */ /* 0x000fe20000000f00 */
[----:B------:R-:W-:Y:S01]  /*0cb0*/  @P5 IMAD.MOV.U32 R8, RZ, RZ, R16 ;  /* 0x000000ffff085224 */ /* 0x000fe200078e0010 */
[----:B------:R-:W-:Y:S01]  /*0cc0*/  SHF.L.W.U32.HI R0, R6, R9, R0 ;  /* 0x0000000906007219 */ /* 0x000fe20000010e00 */
[----:B------:R-:W-:-:S08]  /*0cd0*/  @P4 IMAD.MOV.U32 R8, RZ, RZ, R17 ;  /* 0x000000ffff084224 */ /* 0x000fd000078e0011 */
[----:B------:R-:W-:-:S05]  /*0ce0*/  @P0 IMAD.MOV.U32 R8, RZ, RZ, R5 ;  /* 0x000000ffff080224 */ /* 0x000fca00078e0005 */
[----:B------:R-:W-:-:S07]  /*0cf0*/  SHF.L.W.U32.HI R6, R8, R9, R6 ;  /* 0x0000000908067219 */ /* 0x000fce0000010e06 */
.L_x_5:
        /* <DEDUP_REMOVED lines=12> */
[----:B------:R-:W-:Y:S02]  /*0dc0*/  ISETP.GE.AND P0, PT, R3, RZ, PT ;  /* 0x000000ff0300720c */ /* 0x000fe40003f06270 */
[----:B------:R-:W-:-:S05]  /*0dd0*/  IADD3 R0, PT, PT, -R5, RZ, RZ ;  /* 0x000000ff05007210 */ /* 0x000fca0007ffe1ff */
[----:B------:R-:W-:Y:S01]  /*0de0*/  @!P1 IMAD.MOV.U32 R5, RZ, RZ, R0 ;  /* 0x000000ffff059224 */ /* 0x000fe200078e0000 */
[----:B0-----:R-:W-:-:S10]  /*0df0*/  DMUL R8, R8, UR4 ;  /* 0x0000000408087c28 */ /* 0x001fd40008000000 */
[----:B------:R-:W0:Y:S02]  /*0e00*/  F2F.F32.F64 R8, R8 ;  /* 0x0000000800087310 */ /* 0x000e240000301000 */
[----:B0-----:R-:W-:-:S07]  /*0e10*/  FSEL R6, -R8, R8, !P0 ;  /* 0x0000000808067208 */ /* 0x001fce0004000100 */
.L_x_3:
[----:B------:R-:W0:Y:S08]  /*0e20*/  LDC.64 R12, c[0x0][0x388] ;  /* 0x0000e200ff0c7b82 */ /* 0x000e300000000a00 */
[----:B------:R-:W1:Y:S01]  /*0e30*/  LDC.64 R10, c[0x0][0x380] ;  /* 0x0000e000ff0a7b82 */ /* 0x000e620000000a00 */
[----:B------:R-:W-:Y:S01]  /*0e40*/  FMUL R3, R6, R6 ;  /* 0x0000000606037220 */ /* 0x000fe20000400000 */
[----:B------:R-:W-:Y:S01]  /*0e50*/  LOP3.LUT R0, R5, 0x1, RZ, 0xc0, !PT ;  /* 0x0000000105007812 */ /* 0x000fe200078ec0ff */
[----:B------:R-:W-:-:S05]  /*0e60*/  IMAD.MOV.U32 R14, RZ, RZ, 0x3d2aaabb ;  /* 0x3d2aaabbff0e7424 */ /* 0x000fca00078e00ff */
[----:B------:R-:W2:Y:S01]  /*0e70*/  LDC.64 R8, c[0x0][0x390] ;  /* 0x0000e400ff087b82 */ /* 0x000ea20000000a00 */
[----:B0-----:R-:W-:-:S06]  /*0e80*/  IMAD.WIDE R12, R2, 0x4, R12 ;  /* 0x00000004020c7825 */ /* 0x001fcc00078e020c */
[----:B------:R-:W3:Y:S01]  /*0e90*/  LDG.E R13, desc[UR6][R12.64] ;  /* 0x000000060c0d7981 */ /* 0x000ee2000c1e1900 */
[----:B-1----:R-:W-:-:S06]  /*0ea0*/  IMAD.WIDE R10, R2, 0x4, R10 ;  /* 0x00000004020a7825 */ /* 0x002fcc00078e020a */
[----:B------:R-:W4:Y:S01]  /*0eb0*/  LDG.E R11, desc[UR6][R10.64] ;  /* 0x000000060a0b7981 */ /* 0x000f22000c1e1900 */
[----:B------:R-:W-:Y:S01]  /*0ec0*/  FFMA R7, R3, R7, -0.0013887860113754868507 ;  /* 0xbab607ed03077423 */ /* 0x000fe20000000007 */
[----:B------:R-:W-:-:S04]  /*0ed0*/  ISETP.NE.U32.AND P0, PT, R0, 0x1, PT ;  /* 0x000000010000780c */ /* 0x000fc80003f05070 */
[----:B------:R-:W-:Y:S01]  /*0ee0*/  FSEL R0, R7, -0.00019574658654164522886, !P0 ;  /* 0xb94d415307007808 */ /* 0x000fe20004000000 */
[----:B------:R-:W-:Y:S01]  /*0ef0*/  IMAD.MOV.U32 R7, RZ, RZ, 0x3effffff ;  /* 0x3effffffff077424 */ /* 0x000fe200078e00ff */
[----:B------:R-:W-:Y:S02]  /*0f00*/  FSEL R14, R14, 0.0083327032625675201416, !P0 ;  /* 0x3c0885e40e0e7808 */ /* 0x000fe40004000000 */
[----:B------:R-:W-:Y:S02]  /*0f10*/  LOP3.LUT P1, RZ, R5, 0x2, RZ, 0xc0, !PT ;  /* 0x0000000205ff7812 */ /* 0x000fe4000782c0ff */
[----:B------:R-:W-:Y:S01]  /*0f20*/  FSEL R5, -R7, -0.16666662693023681641, !P0 ;  /* 0xbe2aaaa807057808 */ /* 0x000fe20004000100 */
[----:B------:R-:W-:Y:S01]  /*0f30*/  FFMA R14, R3, R0, R14 ;  /* 0x00000000030e7223 */ /* 0x000fe2000000000e */
[----:B------:R-:W-:-:S03]  /*0f40*/  FSEL R0, R6, 1, P0 ;  /* 0x3f80000006007808 */ /* 0x000fc60000000000 */
[C---:B------:R-:W-:Y:S02]  /*0f50*/  FFMA R5, R3.reuse, R14, R5 ;  /* 0x0000000e03057223 */ /* 0x040fe40000000005 */
[----:B------:R-:W-:-:S04]  /*0f60*/  FFMA R3, R3, R0, RZ ;  /* 0x0000000003037223 */ /* 0x000fc800000000ff */
[----:B------:R-:W-:-:S04]  /*0f70*/  FFMA R0, R3, R5, R0 ;  /* 0x0000000503007223 */ /* 0x000fc80000000000 */
[----:B------:R-:W-:Y:S01]  /*0f80*/  @P1 FADD R0, RZ, -R0 ;  /* 0x80000000ff001221 */ /* 0x000fe20000000000 */
[----:B--2---:R-:W-:-:S04]  /*0f90*/  IMAD.WIDE R8, R2, 0x4, R8 ;  /* 0x0000000402087825 */ /* 0x004fc800078e0208 */
[----:B---3--:R-:W-:-:S04]  /*0fa0*/  FMUL R13, R0, R13 ;  /* 0x0000000d000d7220 */ /* 0x008fc80000400000 */
[----:B----4-:R-:W-:-:S05]  /*0fb0*/  FFMA R11, R4, R11, R13 ;  /* 0x0000000b040b7223 */ /* 0x010fca000000000d */
[----:B------:R-:W-:Y:S01]  /*0fc0*/  STG.E desc[UR6][R8.64], R11 ;  /* 0x0000000b08007986 */ /* 0x000fe2000c101906 */
[----:B------:R-:W-:Y:S05]  /*0fd0*/  EXIT ;  /* 0x000000000000794d */ /* 0x000fea0003800000 */
.L_x_6:
[----:B------:R-:W-:-:S00]  /*0fe0*/  BRA `(.L_x_6) ;  /* 0xfffffffc00fc7947 */ /* 0x000fc0000383ffff */
[----:B------:R-:W-:-:S00]  /*0ff0*/  NOP ;  /* 0x0000000000007918 */ /* 0x000fc00000000000 */
        /* <DEDUP_REMOVED lines=8> */
.L_x_9:


//--------------------- .text._Z13mixFourTracksPKfS0_S0_S0_ffffPfi --------------------------
	.section	.text._Z13mixFourTracksPKfS0_S0_S0_ffffPfi,"ax",@progbits
	.align	128
        .global         _Z13mixFourTracksPKfS0_S0_S0_ffffPfi
        .type           _Z13mixFourTracksPKfS0_S0_S0_ffffPfi,@function
        .size           _Z13mixFourTracksPKfS0_S0_S0_ffffPfi,(.L_x_10 - _Z13mixFourTracksPKfS0_S0_S0_ffffPfi)
        .other          _Z13mixFourTracksPKfS0_S0_S0_ffffPfi,@"STO_CUDA_ENTRY STV_DEFAULT"
_Z13mixFourTracksPKfS0_S0_S0_ffffPfi:
.text._Z13mixFourTracksPKfS0_S0_S0_ffffPfi:
        /* <DEDUP_REMOVED lines=8> */
[----:B------:R-:W0:Y:S01]  /*0080*/  LDC.64 R6, c[0x0][0x388] ;  /* 0x0000e200ff067b82 */ /* 0x000e220000000a00 */
[----:B------:R-:W1:Y:S01]  /*0090*/  LDCU.64 UR4, c[0x0][0x358] ;  /* 0x00006b00ff0477ac */ /* 0x000e620008000a00 */
[----:B------:R-:W2:Y:S06]  /*00a0*/  LDCU.128 UR8, c[0x0][0x3a0] ;  /* 0x00007400ff0877ac */ /* 0x000eac0008000c00 */
[----:B------:R-:W3:Y:S08]  /*00b0*/  LDC.64 R4, c[0x0][0x380] ;  /* 0x0000e000ff047b82 */ /* 0x000ef00000000a00 */
[----:B------:R-:W4:Y:S08]  /*00c0*/  LDC.64 R8, c[0x0][0x390] ;  /* 0x0000e400ff087b82 */ /* 0x000f300000000a00 */
[----:B------:R-:W5:Y:S01]  /*00d0*/  LDC.64 R10, c[0x0][0x398] ;  /* 0x0000e600ff0a7b82 */ /* 0x000f620000000a00 */
[----:B0-----:R-:W-:-:S06]  /*00e0*/  IMAD.WIDE R6, R2, 0x4, R6 ;  /* 0x0000000402067825 */ /* 0x001fcc00078e0206 */
[----:B-1----:R-:W2:Y:S01]  /*00f0*/  LDG.E R6, desc[UR4][R6.64] ;  /* 0x0000000406067981 */ /* 0x002ea2000c1e1900 */
[----:B---3--:R-:W-:-:S06]  /*0100*/  IMAD.WIDE R4, R2, 0x4, R4 ;  /* 0x0000000402047825 */ /* 0x008fcc00078e0204 */
[----:B------:R-:W3:Y:S01]  /*0110*/  LDG.E R4, desc[UR4][R4.64] ;  /* 0x0000000404047981 */ /* 0x000ee2000c1e1900 */
[----:B----4-:R-:W-:-:S06]  /*0120*/  IMAD.WIDE R8, R2, 0x4, R8 ;  /* 0x0000000402087825 */ /* 0x010fcc00078e0208 */
[----:B------:R-:W4:Y:S01]  /*0130*/  LDG.E R8, desc[UR4][R8.64] ;  /* 0x0000000408087981 */ /* 0x000f22000c1e1900 */
[----:B-----5:R-:W-:-:S06]  /*0140*/  IMAD.WIDE R10, R2, 0x4, R10 ;  /* 0x00000004020a7825 */ /* 0x020fcc00078e020a */
[----:B------:R-:W5:Y:S01]  /*0150*/  LDG.E R10, desc[UR4][R10.64] ;  /* 0x000000040a0a7981 */ /* 0x000f62000c1e1900 */
[----:B--2---:R-:W-:-:S04]  /*0160*/  FMUL R3, R6, UR9 ;  /* 0x0000000906037c20 */ /* 0x004fc80008400000 */
[----:B---3--:R-:W-:Y:S02]  /*0170*/  FFMA R3, R4, UR8, R3 ;  /* 0x0000000804037c23 */ /* 0x008fe40008000003 */
[----:B------:R-:W0:Y:S02]  /*0180*/  LDC.64 R4, c[0x0][0x3b0] ;  /* 0x0000ec00ff047b82 */ /* 0x000e240000000a00 */
[----:B----4-:R-:W-:-:S04]  /*0190*/  FFMA R3, R8, UR10, R3 ;  /* 0x0000000a08037c23 */ /* 0x010fc80008000003 */
[----:B-----5:R-:W-:-:S04]  /*01a0*/  FFMA R3, R10, UR11, R3 ;  /* 0x0000000b0a037c23 */ /* 0x020fc80008000003 */
[----:B------:R-:W-:-:S04]  /*01b0*/  FMUL R6, R3, 0.5 ;  /* 0x3f00000003067820 */ /* 0x000fc80000400000 */
[----:B------:R-:W-:-:S06]  /*01c0*/  FMUL R0, |R6|, 2.8853900432586669922 ;  /* 0x4038aa3b06007820 */ /* 0x000fcc0000400200 */
[----:B------:R-:W1:Y:S01]  /*01d0*/  MUFU.EX2 R0, R0 ;  /* 0x0000000000007308 */ /* 0x000e620000000800 */
[----:B------:R-:W-:Y:S01]  /*01e0*/  MOV R8, 0x3c80f082 ;  /* 0x3c80f08200087802 */ /* 0x000fe20000000f00 */
[----:B------:R-:W-:Y:S02]  /*01f0*/  HFMA2 R10, -RZ, RZ, 1.875, 0 ;  /* 0x3f800000ff0a7431 */ /* 0x000fe400000001ff */
[----:B------:R-:W-:Y:S01]  /*0200*/  FMUL R9, R6, R6 ;  /* 0x0000000606097220 */ /* 0x000fe20000400000 */
[----:B-1----:R-:W-:-:S06]  /*0210*/  FADD R3, R0, 1 ;  /* 0x3f80000000037421 */ /* 0x002fcc0000000000 */
[----:B------:R-:W1:Y:S01]  /*0220*/  MUFU.RCP R3, R3 ;  /* 0x0000000300037308 */ /* 0x000e620000001000 */
[----:B------:R-:W-:Y:S01]  /*0230*/  FFMA R8, R9, R8, -0.052303962409496307373 ;  /* 0xbd563cae09087423 */ /* 0x000fe20000000008 */
[----:B------:R-:W-:-:S03]  /*0240*/  FSETP.GE.AND P1, PT, |R6|, 0.60000002384185791016, PT ;  /* 0x3f19999a0600780b */ /* 0x000fc60003f26200 */
[----:B------:R-:W-:Y:S01]  /*0250*/  FFMA R0, R9, R8, 0.1331529766321182251 ;  /* 0x3e08594109007423 */ /* 0x000fe20000000008 */
[----:B------:R-:W-:-:S03]  /*0260*/  FSETP.GE.AND P0, PT, |R6|, 9.010913848876953125, PT ;  /* 0x41102cb40600780b */ /* 0x000fc60003f06200 */
[----:B------:R-:W-:Y:S01]  /*0270*/  FFMA R0, R9, R0, -0.33332768082618713379 ;  /* 0xbeaaa9ed09007423 */ /* 0x000fe20000000000 */
[----:B-1----:R-:W-:-:S03]  /*0280*/  FFMA R7, R3, -2, R10 ;  /* 0xc000000003077823 */ /* 0x002fc6000000000a */
[----:B------:R-:W-:Y:S02]  /*0290*/  FFMA R9, R9, R0, RZ ;  /* 0x0000000009097223 */ /* 0x000fe400000000ff */
[----:B------:R-:W-:Y:S01]  /*02a0*/  FSEL R7, R7, 1, !P0 ;  /* 0x3f80000007077808 */ /* 0x000fe20004000000 */
[----:B0-----:R-:W-:-:S03]  /*02b0*/  IMAD.WIDE R2, R2, 0x4, R4 ;  /* 0x0000000402027825 */ /* 0x001fc600078e0204 */
[--C-:B------:R-:W-:Y:S01]  /*02c0*/  LOP3.LUT R7, R7, 0x80000000, R6.reuse, 0xb8, !PT ;  /* 0x8000000007077812 */ /* 0x100fe200078eb806 */
[----:B------:R-:W-:-:S05]  /*02d0*/  @!P1 FFMA R7, R6, R9, R6 ;  /* 0x0000000906079223 */ /* 0x000fca0000000006 */
[----:B------:R-:W-:Y:S01]  /*02e0*/  STG.E desc[UR4][R2.64], R7 ;  /* 0x0000000702007986 */ /* 0x000fe2000c101904 */
[----:B------:R-:W-:Y:S05]  /*02f0*/  EXIT ;  /* 0x000000000000794d */ /* 0x000fea0003800000 */
.L_x_7:
        /* <DEDUP_REMOVED lines=16> */
.L_x_10:


//--------------------- .text._Z12mixTwoTracksPKfS0_ffPfi --------------------------
	.section	.text._Z12mixTwoTracksPKfS0_ffPfi,"ax",@progbits
	.align	128
        .global         _Z12mixTwoTracksPKfS0_ffPfi
        .type           _Z12mixTwoTracksPKfS0_ffPfi,@function
        .size           _Z12mixTwoTracksPKfS0_ffPfi,(.L_x_11 - _Z12mixTwoTracksPKfS0_ffPfi)
        .other          _Z12mixTwoTracksPKfS0_ffPfi,@"STO_CUDA_ENTRY STV_DEFAULT"
_Z12mixTwoTracksPKfS0_ffPfi:
.text._Z12mixTwoTracksPKfS0_ffPfi:
        /* <DEDUP_REMOVED lines=10> */
[----:B------:R-:W2:Y:S06]  /*00a0*/  LDCU.64 UR6, c[0x0][0x390] ;  /* 0x00007200ff0677ac */ /* 0x000eac0008000a00 */
[----:B------:R-:W3:Y:S01]  /*00b0*/  LDC.64 R2, c[0x0][0x380] ;  /* 0x0000e000ff027b82 */ /* 0x000ee20000000a00 */
[----:B0-----:R-:W-:-:S06]  /*00c0*/  IMAD.WIDE R4, R9, 0x4, R4 ;  /* 0x0000000409047825 */ /* 0x001fcc00078e0204 */
[----:B-1----:R-:W2:Y:S01]  /*00d0*/  LDG.E R4, desc[UR4][R4.64] ;  /* 0x0000000404047981 */ /* 0x002ea2000c1e1900 */
[----:B---3--:R-:W-:-:S06]  /*00e0*/  IMAD.WIDE R2, R9, 0x4, R2 ;  /* 0x0000000409027825 */ /* 0x008fcc00078e0202 */
[----:B------:R-:W3:Y:S01]  /*00f0*/  LDG.E R2, desc[UR4][R2.64] ;  /* 0x0000000402027981 */ /* 0x000ee2000c1e1900 */
[----:B------:R-:W-:Y:S02]  /*0100*/  HFMA2 R13, -RZ, RZ, 1.875, 0 ;  /* 0x3f800000ff0d7431 */ /* 0x000fe400000001ff */
[----:B--2---:R-:W-:-:S04]  /*0110*/  FMUL R7, R4, UR7 ;  /* 0x0000000704077c20 */ /* 0x004fc80008400000 */
[----:B---3--:R-:W-:Y:S02]  /*0120*/  FFMA R8, R2, UR6, R7 ;  /* 0x0000000602087c23 */ /* 0x008fe40008000007 */
[----:B------:R-:W0:Y:S02]  /*0130*/  LDC.64 R6, c[0x0][0x398] ;  /* 0x0000e600ff067b82 */ /* 0x000e240000000a00 */
[----:B------:R-:W-:-:S06]  /*0140*/  FMUL R0, |R8|, 2.8853900432586669922 ;  /* 0x4038aa3b08007820 */ /* 0x000fcc0000400200 */
[----:B------:R-:W1:Y:S01]  /*0150*/  MUFU.EX2 R0, R0 ;  /* 0x0000000000007308 */ /* 0x000e620000000800 */
[----:B------:R-:W-:Y:S01]  /*0160*/  MOV R4, 0x3c80f082 ;  /* 0x3c80f08200047802 */ /* 0x000fe20000000f00 */
        /* <DEDUP_REMOVED lines=10> */
[----:B------:R-:W-:-:S04]  /*0210*/  FSEL R3, R2, 1, !P0 ;  /* 0x3f80000002037808 */ /* 0x000fc80004000000 */
[----:B------:R-:W-:Y:S01]  /*0220*/  LOP3.LUT R5, R3, 0x80000000, R8, 0xb8, !PT ;  /* 0x8000000003057812 */ /* 0x000fe200078eb808 */
[----:B0-----:R-:W-:-:S04]  /*0230*/  IMAD.WIDE R2, R9, 0x4, R6 ;  /* 0x0000000409027825 */ /* 0x001fc800078e0206 */
[----:B------:R-:W-:-:S05]  /*0240*/  @!P1 FFMA R5, R8, R11, R8 ;  /* 0x0000000b08059223 */ /* 0x000fca0000000008 */
[----:B------:R-:W-:Y:S01]  /*0250*/  STG.E desc[UR4][R2.64], R5 ;  /* 0x0000000502007986 */ /* 0x000fe2000c101904 */
[----:B------:R-:W-:Y:S05]  /*0260*/  EXIT ;  /* 0x000000000000794d */ /* 0x000fea0003800000 */
.L_x_8:
        /* <DEDUP_REMOVED lines=9> */
.L_x_11:


//--------------------- .nv.global.init           --------------------------
	.section	.nv.global.init,"aw",@progbits
	.align	4
.nv.global.init:
	.type		__cudart_i2opi_f,@object
	.size		__cudart_i2opi_f,(.L_0 - __cudart_i2opi_f)
__cudart_i2opi_f:
        /*0000*/ 	.byte	0x41, 0x90, 0x43, 0x3c, 0x99, 0x95, 0x62, 0xdb, 0xc0, 0xdd, 0x34, 0xf5, 0xd1, 0x57, 0x27, 0xfc
        /*0010*/ 	.byte	0x29, 0x15, 0x44, 0x4e, 0x6e, 0x83, 0xf9, 0xa2
.L_0:


//--------------------- .nv.shared.reserved.0     --------------------------
	.section	.nv.shared.reserved.0,"aw",@nobits
	.weak		__nv_reservedSMEM_offset_0_alias
	.size		__nv_reservedSMEM_offset_0_alias, 0, 64
	.other		__nv_reservedSMEM_offset_0_alias,@"STO_CUDA_RESERVED_SHARED STV_DEFAULT"
__nv_reservedSMEM_offset_0_alias:
	.zero		0
	.zero		64


//--------------------- .nv.constant0._Z9crossfadePKfS0_Pfif --------------------------
	.section	.nv.constant0._Z9crossfadePKfS0_Pfif,"a",@progbits
	.sectionflags	@""
	.align	4
.nv.constant0._Z9crossfadePKfS0_Pfif:
	.zero		928


//--------------------- .nv.constant0._Z13mixFourTracksPKfS0_S0_S0_ffffPfi --------------------------
	.section	.nv.constant0._Z13mixFourTracksPKfS0_S0_S0_ffffPfi,"a",@progbits
	.sectionflags	@""
	.align	4
.nv.constant0._Z13mixFourTracksPKfS0_S0_S0_ffffPfi:
	.zero		956


//--------------------- .nv.constant0._Z12mixTwoTracksPKfS0_ffPfi --------------------------
	.section	.nv.constant0._Z12mixTwoTracksPKfS0_ffPfi,"a",@progbits
	.sectionflags	@""
	.align	4
.nv.constant0._Z12mixTwoTracksPKfS0_ffPfi:
	.zero		932


//--------------------- SYMBOLS --------------------------

	.type		.nv.reservedSmem.offset0,@object
	.size		.nv.reservedSmem.offset0,0x4
